// auto-generated by cutlass_sweep.gemm — config: {"arch": "sm_100", "cluster_m": 2, "cluster_n": 4, "dtype": "mxfp4", "dtype_b": "mxfp4", "layout": "nt", "stages": 0, "tile_k": 256, "tile_m": 256, "tile_n": 128}
#include "cutlass/cutlass.h"
#include "cutlass/gemm/collective/collective_builder.hpp"
#include "cutlass/gemm/device/gemm_universal_adapter.h"
#include "cutlass/gemm/kernel/gemm_universal.hpp"
#include "cutlass/epilogue/collective/collective_builder.hpp"

using ElemA = cutlass::mx_float4_t<cutlass::float_e2m1_t>;
using ElemB = cutlass::mx_float4_t<cutlass::float_e2m1_t>;
using ElemCD = cutlass::bfloat16_t;
using Acc  = float;
using TileShape    = cute::Shape<cute::_256, cute::_128, cute::_256>;
using ClusterShape = cute::Shape<cute::_2, cute::_4, cute::_1>;

using CollectiveEpilogue = typename cutlass::epilogue::collective::CollectiveBuilder<
    cutlass::arch::Sm100, cutlass::arch::OpClassTensorOp,
    TileShape, ClusterShape,
    cutlass::epilogue::collective::EpilogueTileAuto,
    Acc, Acc,
    ElemCD, cutlass::layout::RowMajor, 128 / cutlass::sizeof_bits<ElemCD>::value,
    ElemCD, cutlass::layout::RowMajor, 128 / cutlass::sizeof_bits<ElemCD>::value,
    cutlass::epilogue::collective::EpilogueScheduleAuto
  >::CollectiveOp;

using CollectiveMainloop = typename cutlass::gemm::collective::CollectiveBuilder<
    cutlass::arch::Sm100, cutlass::arch::OpClassBlockScaledTensorOp,
    ElemA, cutlass::layout::RowMajor, 32,
    ElemB, cutlass::layout::ColumnMajor, 32,
    Acc,
    TileShape, ClusterShape,
    cutlass::gemm::collective::StageCountAutoCarveout<static_cast<int>(sizeof(typename CollectiveEpilogue::SharedStorage))>,
    cutlass::gemm::collective::KernelScheduleAuto
  >::CollectiveOp;

using GemmKernel = cutlass::gemm::kernel::GemmUniversal<
    cute::Shape<int,int,int,int>,
    CollectiveMainloop,
    CollectiveEpilogue
>;
using Gemm = cutlass::gemm::device::GemmUniversalAdapter<GemmKernel>;

// Force the device kernel symbol into the cubin without needing a host main.
auto* _anchor = &cutlass::device_kernel<GemmKernel>;


// ===== COMPILED SASS (sm_100a) =====

	.target	sm_100a

	.elftype	@"ET_EXEC"


//--------------------- .note.nv.tkinfo           --------------------------
	.section	.note.nv.tkinfo,"",@"SHT_NOTE"
	.sectionflags	@"SHF_NOTE_NV_TKINFO"
	.tkinfo
        /*0018*/ 	.word	0x00000002
        /*0030*/ 	.string	""
        /*0030*/ 	.string	"ptxas"
        /*0030*/ 	.string	"Cuda compilation tools, release 13.0, V13.0.88"
        /*0030*/ 	.string	"Build cuda_13.0.r13.0/compiler.36424714_0"
        /*0030*/ 	.string	"-arch sm_100a -m 64 "



//--------------------- .note.nv.cuinfo           --------------------------
	.section	.note.nv.cuinfo,"",@"SHT_NOTE"
	.sectionflags	@"SHF_NOTE_NV_CUINFO"
        /*0018*/ 	.short	0x0002
        /*001a*/ 	.short	0x0064
        /*001c*/ 	.short	0x0082
	.zero		2


//--------------------- .nv.info                  --------------------------
	.section	.nv.info,"",@"SHT_CUDA_INFO"
	.align	4


	//----- nvinfo : EIATTR_REGCOUNT
	.align		4
        /*0000*/ 	.byte	0x04, 0x2f
        /*0002*/ 	.short	(.L_19 - .L_18)
	.align		4
.L_18:
        /*0004*/ 	.word	index@(_ZN7cutlass13device_kernelINS_4gemm6kernel13GemmUniversalIN4cute5tupleIJiiiiEEENS1_10collective13CollectiveMmaINS1_46MainloopSm100TmaUmmaWarpSpecializedBlockScaledILi7ELi2ELi2ENS5_IJNS4_1CILi2EEENSA_ILi4EEENSA_ILi1EEEEEEEENS5_IJNSA_ILi256EEENSA_ILi128EEESG_EEENS5_IJNS_12float_e2m1_tENS_13float_ue8m0_tEEEENS5_IJNS5_IJlSD_lEEENS4_6LayoutINS5_IJNS5_IJNS5_IJNSA_ILi32EEESC_EEEiEEESQ_NS5_IJSD_iEEEEEENS5_IJNS5_IJNS5_IJNSA_ILi16EEESC_EEEiEEENS5_IJNS5_IJNSA_ILi0EEESD_EEENSA_ILi512EEEEEENS5_IJSW_iEEEEEEEEEEESL_S13_NS4_8TiledMMAINS4_8MMA_AtomIJNS4_23SM100_MMA_MXF4_2x1SM_SSISJ_SJ_fSK_Li256ELi128ELi32ELNS4_4UMMA5MajorE0ELS18_0ELNS17_7ScaleInE0ELS19_0EEEEEENSN_INS5_IJSD_SD_SD_EEENS5_IJSW_SW_SW_EEEEENS5_IJNS4_10UnderscoreES1F_S1F_EEEEENS5_IJNS4_28SM100_TMA_2SM_LOAD_MULTICASTES1I_EEENS5_IJNS4_14ComposedLayoutINS4_7SwizzleILi3ELi4ELi3EEENS4_18smem_ptr_flag_bitsILi4EEENSN_INS5_IJNSA_ILi8EEESG_EEENS5_IJSG_SD_EEEEEEENSN_INS5_IJNS5_IJNS5_IJSP_SD_EEENS5_IJSO_SB_EEEEEESD_NS5_IJSB_SB_EEEEEENS5_IJNS5_IJNS5_IJSU_SY_EEESX_EEESW_NS5_IJSB_SY_EEEEEEEEEEEvNS4_8identityENS5_IJNS4_18SM100_TMA_2SM_LOADES1I_EEES24_vS25_EENS_8epilogue10collective18CollectiveEpilogueINS29_23Sm100TmaWarpSpecializedILi4ELi2ELi32ELb1ELb0EEEJNS5_IJSH_SH_SG_EEENS5_IJNSN_ISH_SD_EENSN_ISO_SD_EEEEENS_10bfloat16_tESM_S2I_SM_NS29_6fusion15FusionCallbacksIS2D_NS2J_17LinearCombinationIS2I_fS2I_fLNS_15FloatRoundStyleE2EEES2E_S2H_JEEENS4_5SM1004TMEM4LOAD26SM100_TMEM_LOAD_32dp32b32xENS4_13SM90_TMA_LOADENS1K_INS1L_ILi2ELi4ELi3EEENS1N_ILi16EEENSN_INS5_IJS1P_SO_EEENS5_IJSO_SD_EEEEEEENS4_39AutoVectorizingCopyWithAssumedAlignmentILi128EEENS4_14SM90_TMA_STOREES2Z_S31_S31_EEEvvEEEEvNT_6ParamsE)
        /*0008*/ 	.word	0x00000077


	//----- nvinfo : EIATTR_FRAME_SIZE
	.align		4
.L_19:
        /*000c*/ 	.byte	0x04, 0x11
        /*000e*/ 	.short	(.L_21 - .L_20)
	.align		4
.L_20:
        /*0010*/ 	.word	index@($__internal_2_$__cuda_sm10x_tcgen05_guardrail_trap_unallocated_columns_being_dealloced)
        /*0014*/ 	.word	0x00000000


	//----- nvinfo : EIATTR_FRAME_SIZE
	.align		4
.L_21:
        /*0018*/ 	.byte	0x04, 0x11
        /*001a*/ 	.short	(.L_23 - .L_22)
	.align		4
.L_22:
        /*001c*/ 	.word	index@($__internal_1_$__cuda_sm10x_tcgen05_guardrail_trap_phase_invalid_during_alloc)
        /*0020*/ 	.word	0x00000000


	//----- nvinfo : EIATTR_FRAME_SIZE
	.align		4
.L_23:
        /*0024*/ 	.byte	0x04, 0x11
        /*0026*/ 	.short	(.L_25 - .L_24)
	.align		4
.L_24:
        /*0028*/ 	.word	index@($__internal_0_$__cuda_sm10x_tcgen05_guardrail_trap_col_being_dealloced_not_returned_by_alloc)
        /*002c*/ 	.word	0x00000000


	//----- nvinfo : EIATTR_FRAME_SIZE
	.align		4
.L_25:
        /*0030*/ 	.byte	0x04, 0x11
        /*0032*/ 	.short	(.L_27 - .L_26)
	.align		4
.L_26:
        /*0034*/ 	.word	index@(_ZN7cutlass13device_kernelINS_4gemm6kernel13GemmUniversalIN4cute5tupleIJiiiiEEENS1_10collective13CollectiveMmaINS1_46MainloopSm100TmaUmmaWarpSpecializedBlockScaledILi7ELi2ELi2ENS5_IJNS4_1CILi2EEENSA_ILi4EEENSA_ILi1EEEEEEEENS5_IJNSA_ILi256EEENSA_ILi128EEESG_EEENS5_IJNS_12float_e2m1_tENS_13float_ue8m0_tEEEENS5_IJNS5_IJlSD_lEEENS4_6LayoutINS5_IJNS5_IJNS5_IJNSA_ILi32EEESC_EEEiEEESQ_NS5_IJSD_iEEEEEENS5_IJNS5_IJNS5_IJNSA_ILi16EEESC_EEEiEEENS5_IJNS5_IJNSA_ILi0EEESD_EEENSA_ILi512EEEEEENS5_IJSW_iEEEEEEEEEEESL_S13_NS4_8TiledMMAINS4_8MMA_AtomIJNS4_23SM100_MMA_MXF4_2x1SM_SSISJ_SJ_fSK_Li256ELi128ELi32ELNS4_4UMMA5MajorE0ELS18_0ELNS17_7ScaleInE0ELS19_0EEEEEENSN_INS5_IJSD_SD_SD_EEENS5_IJSW_SW_SW_EEEEENS5_IJNS4_10UnderscoreES1F_S1F_EEEEENS5_IJNS4_28SM100_TMA_2SM_LOAD_MULTICASTES1I_EEENS5_IJNS4_14ComposedLayoutINS4_7SwizzleILi3ELi4ELi3EEENS4_18smem_ptr_flag_bitsILi4EEENSN_INS5_IJNSA_ILi8EEESG_EEENS5_IJSG_SD_EEEEEEENSN_INS5_IJNS5_IJNS5_IJSP_SD_EEENS5_IJSO_SB_EEEEEESD_NS5_IJSB_SB_EEEEEENS5_IJNS5_IJNS5_IJSU_SY_EEESX_EEESW_NS5_IJSB_SY_EEEEEEEEEEEvNS4_8identityENS5_IJNS4_18SM100_TMA_2SM_LOADES1I_EEES24_vS25_EENS_8epilogue10collective18CollectiveEpilogueINS29_23Sm100TmaWarpSpecializedILi4ELi2ELi32ELb1ELb0EEEJNS5_IJSH_SH_SG_EEENS5_IJNSN_ISH_SD_EENSN_ISO_SD_EEEEENS_10bfloat16_tESM_S2I_SM_NS29_6fusion15FusionCallbacksIS2D_NS2J_17LinearCombinationIS2I_fS2I_fLNS_15FloatRoundStyleE2EEES2E_S2H_JEEENS4_5SM1004TMEM4LOAD26SM100_TMEM_LOAD_32dp32b32xENS4_13SM90_TMA_LOADENS1K_INS1L_ILi2ELi4ELi3EEENS1N_ILi16EEENSN_INS5_IJS1P_SO_EEENS5_IJSO_SD_EEEEEEENS4_39AutoVectorizingCopyWithAssumedAlignmentILi128EEENS4_14SM90_TMA_STOREES2Z_S31_S31_EEEvvEEEEvNT_6ParamsE)
        /*0038*/ 	.word	0x00000000


	//----- nvinfo : EIATTR_MIN_STACK_SIZE
	.align		4
.L_27:
        /*003c*/ 	.byte	0x04, 0x12
        /*003e*/ 	.short	(.L_29 - .L_28)
	.align		4
.L_28:
        /*0040*/ 	.word	index@(_ZN7cutlass13device_kernelINS_4gemm6kernel13GemmUniversalIN4cute5tupleIJiiiiEEENS1_10collective13CollectiveMmaINS1_46MainloopSm100TmaUmmaWarpSpecializedBlockScaledILi7ELi2ELi2ENS5_IJNS4_1CILi2EEENSA_ILi4EEENSA_ILi1EEEEEEEENS5_IJNSA_ILi256EEENSA_ILi128EEESG_EEENS5_IJNS_12float_e2m1_tENS_13float_ue8m0_tEEEENS5_IJNS5_IJlSD_lEEENS4_6LayoutINS5_IJNS5_IJNS5_IJNSA_ILi32EEESC_EEEiEEESQ_NS5_IJSD_iEEEEEENS5_IJNS5_IJNS5_IJNSA_ILi16EEESC_EEEiEEENS5_IJNS5_IJNSA_ILi0EEESD_EEENSA_ILi512EEEEEENS5_IJSW_iEEEEEEEEEEESL_S13_NS4_8TiledMMAINS4_8MMA_AtomIJNS4_23SM100_MMA_MXF4_2x1SM_SSISJ_SJ_fSK_Li256ELi128ELi32ELNS4_4UMMA5MajorE0ELS18_0ELNS17_7ScaleInE0ELS19_0EEEEEENSN_INS5_IJSD_SD_SD_EEENS5_IJSW_SW_SW_EEEEENS5_IJNS4_10UnderscoreES1F_S1F_EEEEENS5_IJNS4_28SM100_TMA_2SM_LOAD_MULTICASTES1I_EEENS5_IJNS4_14ComposedLayoutINS4_7SwizzleILi3ELi4ELi3EEENS4_18smem_ptr_flag_bitsILi4EEENSN_INS5_IJNSA_ILi8EEESG_EEENS5_IJSG_SD_EEEEEEENSN_INS5_IJNS5_IJNS5_IJSP_SD_EEENS5_IJSO_SB_EEEEEESD_NS5_IJSB_SB_EEEEEENS5_IJNS5_IJNS5_IJSU_SY_EEESX_EEESW_NS5_IJSB_SY_EEEEEEEEEEEvNS4_8identityENS5_IJNS4_18SM100_TMA_2SM_LOADES1I_EEES24_vS25_EENS_8epilogue10collective18CollectiveEpilogueINS29_23Sm100TmaWarpSpecializedILi4ELi2ELi32ELb1ELb0EEEJNS5_IJSH_SH_SG_EEENS5_IJNSN_ISH_SD_EENSN_ISO_SD_EEEEENS_10bfloat16_tESM_S2I_SM_NS29_6fusion15FusionCallbacksIS2D_NS2J_17LinearCombinationIS2I_fS2I_fLNS_15FloatRoundStyleE2EEES2E_S2H_JEEENS4_5SM1004TMEM4LOAD26SM100_TMEM_LOAD_32dp32b32xENS4_13SM90_TMA_LOADENS1K_INS1L_ILi2ELi4ELi3EEENS1N_ILi16EEENSN_INS5_IJS1P_SO_EEENS5_IJSO_SD_EEEEEEENS4_39AutoVectorizingCopyWithAssumedAlignmentILi128EEENS4_14SM90_TMA_STOREES2Z_S31_S31_EEEvvEEEEvNT_6ParamsE)
        /*0044*/ 	.word	0x00000000
.L_29:


//--------------------- .nv.compat                --------------------------
	.section	.nv.compat,"",@"SHT_CUDA_COMPAT_INFO"
	.align	4
        /*0000*/ 	.byte	0x02, 0x09, 0x01, 0x00, 0x02, 0x02, 0x02, 0x00, 0x02, 0x05, 0x05, 0x00, 0x03, 0x07, 0x01, 0x01
        /*0010*/ 	.byte	0x02, 0x03, 0x01, 0x00, 0x02, 0x06, 0x01, 0x00, 0x04, 0x0b, 0x08, 0x00, 0x09, 0x00, 0x00, 0x00
        /*0020*/ 	.byte	0x00, 0x00, 0x00, 0x00


//--------------------- .nv.info._ZN7cutlass13device_kernelINS_4gemm6kernel13GemmUniversalIN4cute5tupleIJiiiiEEENS1_10collective13CollectiveMmaINS1_46MainloopSm100TmaUmmaWarpSpecializedBlockScaledILi7ELi2ELi2ENS5_IJNS4_1CILi2EEENSA_ILi4EEENSA_ILi1EEEEEEEENS5_IJNSA_ILi256EEENSA_ILi128EEESG_EEENS5_IJNS_12float_e2m1_tENS_13float_ue8m0_tEEEENS5_IJNS5_IJlSD_lEEENS4_6LayoutINS5_IJNS5_IJNS5_IJNSA_ILi32EEESC_EEEiEEESQ_NS5_IJSD_iEEEEEENS5_IJNS5_IJNS5_IJNSA_ILi16EEESC_EEEiEEENS5_IJNS5_IJNSA_ILi0EEESD_EEENSA_ILi512EEEEEENS5_IJSW_iEEEEEEEEEEESL_S13_NS4_8TiledMMAINS4_8MMA_AtomIJNS4_23SM100_MMA_MXF4_2x1SM_SSISJ_SJ_fSK_Li256ELi128ELi32ELNS4_4UMMA5MajorE0ELS18_0ELNS17_7ScaleInE0ELS19_0EEEEEENSN_INS5_IJSD_SD_SD_EEENS5_IJSW_SW_SW_EEEEENS5_IJNS4_10UnderscoreES1F_S1F_EEEEENS5_IJNS4_28SM100_TMA_2SM_LOAD_MULTICASTES1I_EEENS5_IJNS4_14ComposedLayoutINS4_7SwizzleILi3ELi4ELi3EEENS4_18smem_ptr_flag_bitsILi4EEENSN_INS5_IJNSA_ILi8EEESG_EEENS5_IJSG_SD_EEEEEEENSN_INS5_IJNS5_IJNS5_IJSP_SD_EEENS5_IJSO_SB_EEEEEESD_NS5_IJSB_SB_EEEEEENS5_IJNS5_IJNS5_IJSU_SY_EEESX_EEESW_NS5_IJSB_SY_EEEEEEEEEEEvNS4_8identityENS5_IJNS4_18SM100_TMA_2SM_LOADES1I_EEES24_vS25_EENS_8epilogue10collective18CollectiveEpilogueINS29_23Sm100TmaWarpSpecializedILi4ELi2ELi32ELb1ELb0EEEJNS5_IJSH_SH_SG_EEENS5_IJNSN_ISH_SD_EENSN_ISO_SD_EEEEENS_10bfloat16_tESM_S2I_SM_NS29_6fusion15FusionCallbacksIS2D_NS2J_17LinearCombinationIS2I_fS2I_fLNS_15FloatRoundStyleE2EEES2E_S2H_JEEENS4_5SM1004TMEM4LOAD26SM100_TMEM_LOAD_32dp32b32xENS4_13SM90_TMA_LOADENS1K_INS1L_ILi2ELi4ELi3EEENS1N_ILi16EEENSN_INS5_IJS1P_SO_EEENS5_IJSO_SD_EEEEEEENS4_39AutoVectorizingCopyWithAssumedAlignmentILi128EEENS4_14SM90_TMA_STOREES2Z_S31_S31_EEEvvEEEEvNT_6ParamsE --------------------------
	.section	.nv.info._ZN7cutlass13device_kernelINS_4gemm6kernel13GemmUniversalIN4cute5tupleIJiiiiEEENS1_10collective13CollectiveMmaINS1_46MainloopSm100TmaUmmaWarpSpecializedBlockScaledILi7ELi2ELi2ENS5_IJNS4_1CILi2EEENSA_ILi4EEENSA_ILi1EEEEEEEENS5_IJNSA_ILi256EEENSA_ILi128EEESG_EEENS5_IJNS_12float_e2m1_tENS_13float_ue8m0_tEEEENS5_IJNS5_IJlSD_lEEENS4_6LayoutINS5_IJNS5_IJNS5_IJNSA_ILi32EEESC_EEEiEEESQ_NS5_IJSD_iEEEEEENS5_IJNS5_IJNS5_IJNSA_ILi16EEESC_EEEiEEENS5_IJNS5_IJNSA_ILi0EEESD_EEENSA_ILi512EEEEEENS5_IJSW_iEEEEEEEEEEESL_S13_NS4_8TiledMMAINS4_8MMA_AtomIJNS4_23SM100_MMA_MXF4_2x1SM_SSISJ_SJ_fSK_Li256ELi128ELi32ELNS4_4UMMA5MajorE0ELS18_0ELNS17_7ScaleInE0ELS19_0EEEEEENSN_INS5_IJSD_SD_SD_EEENS5_IJSW_SW_SW_EEEEENS5_IJNS4_10UnderscoreES1F_S1F_EEEEENS5_IJNS4_28SM100_TMA_2SM_LOAD_MULTICASTES1I_EEENS5_IJNS4_14ComposedLayoutINS4_7SwizzleILi3ELi4ELi3EEENS4_18smem_ptr_flag_bitsILi4EEENSN_INS5_IJNSA_ILi8EEESG_EEENS5_IJSG_SD_EEEEEEENSN_INS5_IJNS5_IJNS5_IJSP_SD_EEENS5_IJSO_SB_EEEEEESD_NS5_IJSB_SB_EEEEEENS5_IJNS5_IJNS5_IJSU_SY_EEESX_EEESW_NS5_IJSB_SY_EEEEEEEEEEEvNS4_8identityENS5_IJNS4_18SM100_TMA_2SM_LOADES1I_EEES24_vS25_EENS_8epilogue10collective18CollectiveEpilogueINS29_23Sm100TmaWarpSpecializedILi4ELi2ELi32ELb1ELb0EEEJNS5_IJSH_SH_SG_EEENS5_IJNSN_ISH_SD_EENSN_ISO_SD_EEEEENS_10bfloat16_tESM_S2I_SM_NS29_6fusion15FusionCallbacksIS2D_NS2J_17LinearCombinationIS2I_fS2I_fLNS_15FloatRoundStyleE2EEES2E_S2H_JEEENS4_5SM1004TMEM4LOAD26SM100_TMEM_LOAD_32dp32b32xENS4_13SM90_TMA_LOADENS1K_INS1L_ILi2ELi4ELi3EEENS1N_ILi16EEENSN_INS5_IJS1P_SO_EEENS5_IJSO_SD_EEEEEEENS4_39AutoVectorizingCopyWithAssumedAlignmentILi128EEENS4_14SM90_TMA_STOREES2Z_S31_S31_EEEvvEEEEvNT_6ParamsE,"",@"SHT_CUDA_INFO"
	.sectionflags	@""
	.align	4


	//----- nvinfo : EIATTR_CUDA_API_VERSION
	.align		4
        /*0000*/ 	.byte	0x04, 0x37
        /*0002*/ 	.short	(.L_31 - .L_30)
.L_30:
        /*0004*/ 	.word	0x00000082


	//----- nvinfo : EIATTR_KPARAM_INFO
	.align		4
.L_31:
        /*0008*/ 	.byte	0x04, 0x17
        /*000a*/ 	.short	(.L_33 - .L_32)
.L_32:
        /*000c*/ 	.word	0x00000000
        /*0010*/ 	.short	0x0000
        /*0012*/ 	.short	0x0000
        /*0014*/ 	.byte	0x00, 0xf0, 0x01, 0x30


	//----- nvinfo : EIATTR_AT_ENTRY_FRAGMENTS
	.align		4
.L_33:
        /*0018*/ 	.byte	0x04, 0x4f
        /*001a*/ 	.short	(.L_35 - .L_34)


	//   ....[0]....
.L_34:
        /*001c*/ 	.word	0x00000007


	//----- nvinfo : EIATTR_RESERVED_SMEM_USED
	.align		4
.L_35:
        /*0020*/ 	.byte	0x01, 0x41
	.zero		2


	//----- nvinfo : EIATTR_SPARSE_MMA_MASK
	.align		4
        /*0024*/ 	.byte	0x03, 0x50
        /*0026*/ 	.short	0x0000


	//----- nvinfo : EIATTR_TCGEN05_2CTA_USED
	.align		4
        /*0028*/ 	.byte	0x01, 0x52
	.zero		2


	//----- nvinfo : EIATTR_MAXREG_COUNT
	.align		4
        /*002c*/ 	.byte	0x03, 0x1b
        /*002e*/ 	.short	0x00ff


	//----- nvinfo : EIATTR_NUM_BARRIERS
	.align		4
        /*0030*/ 	.byte	0x02, 0x4c
        /*0032*/ 	.byte	0x07
	.zero		1


	//----- nvinfo : EIATTR_EXTERNS
	.align		4
        /*0034*/ 	.byte	0x04, 0x0f
        /*0036*/ 	.short	(.L_37 - .L_36)


	//   ....[0]....
	.align		4
.L_36:
        /*0038*/ 	.word	index@(__assertfail)


	//----- nvinfo : EIATTR_MERCURY_ISA_VERSION
	.align		4
.L_37:
        /*003c*/ 	.byte	0x03, 0x5f
        /*003e*/ 	.short	0x0101


	//----- nvinfo : EIATTR_INT_WARP_WIDE_INSTR_OFFSETS
	.align		4
        /*0040*/ 	.byte	0x04, 0x31
        /*0042*/ 	.short	(.L_39 - .L_38)


	//   ....[0]....
.L_38:
        /*0044*/ 	.word	0x00000de0


	//   ....[1]....
        /*0048*/ 	.word	0x00000e80


	//   ....[2]....
        /*004c*/ 	.word	0x00004b90


	//   ....[3]....
        /*0050*/ 	.word	0x00004bb0


	//   ....[4]....
        /*0054*/ 	.word	0x00004be0


	//   ....[5]....
        /*0058*/ 	.word	0x00005720


	//   ....[6]....
        /*005c*/ 	.word	0x00005790


	//   ....[7]....
        /*0060*/ 	.word	0x00005870


	//   ....[8]....
        /*0064*/ 	.word	0x000058f0


	//   ....[9]....
        /*0068*/ 	.word	0x000059f0


	//   ....[10]....
        /*006c*/ 	.word	0x00005a70


	//   ....[11]....
        /*0070*/ 	.word	0x00005b60


	//   ....[12]....
        /*0074*/ 	.word	0x00005c10


	//----- nvinfo : EIATTR_COOP_GROUP_MASK_REGIDS
	.align		4
.L_39:
        /*0078*/ 	.byte	0x04, 0x29
        /*007a*/ 	.short	(.L_41 - .L_40)


	//   ....[0]....
.L_40:
        /*007c*/ 	.word	0xffffffff


	//   ....[1]....
        /*0080*/ 	.word	0xffffffff


	//   ....[2]....
        /*0084*/ 	.word	0xffffffff


	//   ....[3]....
        /*0088*/ 	.word	0xffffffff


	//   ....[4]....
        /*008c*/ 	.word	0xffffffff


	//   ....[5]....
        /*0090*/ 	.word	0xffffffff


	//   ....[6]....
        /*0094*/ 	.word	0xffffffff


	//   ....[7]....
        /*0098*/ 	.word	0xffffffff


	//   ....[8]....
        /*009c*/ 	.word	0xffffffff


	//   ....[9]....
        /*00a0*/ 	.word	0xffffffff


	//   ....[10]....
        /*00a4*/ 	.word	0xffffffff


	//   ....[11]....
        /*00a8*/ 	.word	0xffffffff


	//   ....[12]....
        /*00ac*/ 	.word	0xffffffff


	//   ....[13]....
        /*00b0*/ 	.word	0xffffffff


	//----- nvinfo : EIATTR_COOP_GROUP_INSTR_OFFSETS
	.align		4
.L_41:
        /*00b4*/ 	.byte	0x04, 0x28
        /*00b6*/ 	.short	(.L_43 - .L_42)


	//   ....[0]....
.L_42:
        /*00b8*/ 	.word	0x000000b0


	//   ....[1]....
        /*00bc*/ 	.word	0x00000570


	//   ....[2]....
        /*00c0*/ 	.word	0x00000790


	//   ....[3]....
        /*00c4*/ 	.word	0x00000920


	//   ....[4]....
        /*00c8*/ 	.word	0x00000a10


	//   ....[5]....
        /*00cc*/ 	.word	0x00000b70


	//   ....[6]....
        /*00d0*/ 	.word	0x00000cc0


	//   ....[7]....
        /*00d4*/ 	.word	0x00000f00


	//   ....[8]....
        /*00d8*/ 	.word	0x000026e0


	//   ....[9]....
        /*00dc*/ 	.word	0x00003740


	//   ....[10]....
        /*00e0*/ 	.word	0x00003c10


	//   ....[11]....
        /*00e4*/ 	.word	0x00003c40


	//   ....[12]....
        /*00e8*/ 	.word	0x00004a90


	//   ....[13]....
        /*00ec*/ 	.word	0x00004ca0


	//----- nvinfo : EIATTR_VRC_CTA_INIT_COUNT
	.align		4
.L_43:
        /*00f0*/ 	.byte	0x02, 0x4a
        /*00f2*/ 	.byte	0x80
	.zero		1


	//----- nvinfo : EIATTR_SYSCALL_OFFSETS
	.align		4
        /*00f4*/ 	.byte	0x04, 0x46
        /*00f6*/ 	.short	(.L_45 - .L_44)


	//   ....[0]....
.L_44:
        /*00f8*/ 	.word	0x00006860


	//   ....[1]....
        /*00fc*/ 	.word	0x00006950


	//   ....[2]....
        /*0100*/ 	.word	0x000070b0


	//   ....[3]....
        /*0104*/ 	.word	0x00007d30


	//   ....[4]....
        /*0108*/ 	.word	0x00008990


	//   ....[5]....
        /*010c*/ 	.word	0x000095f0


	//----- nvinfo : EIATTR_MBARRIER_INSTR_OFFSETS
	.align		4
.L_45:
        /*0110*/ 	.byte	0x04, 0x39
        /*0112*/ 	.short	(.L_47 - .L_46)


	//   ....[0]....
.L_46:
        /*0114*/ 	.word	0x000006a0
        /*0118*/ 	.word	0x000000ff
        /*011c*/ 	.word	0x00000000
        /*0120*/ 	.short	0x0100
        /*0122*/ 	.byte	0x04
	.zero		1


	//   ....[1]....
        /*0124*/ 	.word	0x000006b0
        /*0128*/ 	.word	0x000000ff
        /*012c*/ 	.word	0x00000038
        /*0130*/ 	.short	0x0100
        /*0132*/ 	.byte	0x04
	.zero		1


	//   ....[2]....
        /*0134*/ 	.word	0x000006c0
        /*0138*/ 	.word	0x000000ff
        /*013c*/ 	.word	0x00000008
        /*0140*/ 	.short	0x0100
        /*0142*/ 	.byte	0x04
	.zero		1


	//   ....[3]....
        /*0144*/ 	.word	0x000006d0
        /*0148*/ 	.word	0x000000ff
        /*014c*/ 	.word	0x00000040
        /*0150*/ 	.short	0x0100
        /*0152*/ 	.byte	0x04
	.zero		1


	//   ....[4]....
        /*0154*/ 	.word	0x000006e0
        /*0158*/ 	.word	0x000000ff
        /*015c*/ 	.word	0x00000010
        /*0160*/ 	.short	0x0100
        /*0162*/ 	.byte	0x04
	.zero		1


	//   ....[5]....
        /*0164*/ 	.word	0x000006f0
        /*0168*/ 	.word	0x000000ff
        /*016c*/ 	.word	0x00000048
        /*0170*/ 	.short	0x0100
        /*0172*/ 	.byte	0x04
	.zero		1


	//   ....[6]....
        /*0174*/ 	.word	0x00000700
        /*0178*/ 	.word	0x000000ff
        /*017c*/ 	.word	0x00000018
        /*0180*/ 	.short	0x0100
        /*0182*/ 	.byte	0x04
	.zero		1


	//   ....[7]....
        /*0184*/ 	.word	0x00000710
        /*0188*/ 	.word	0x000000ff
        /*018c*/ 	.word	0x00000050
        /*0190*/ 	.short	0x0100
        /*0192*/ 	.byte	0x04
	.zero		1


	//   ....[8]....
        /*0194*/ 	.word	0x00000720
        /*0198*/ 	.word	0x000000ff
        /*019c*/ 	.word	0x00000020
        /*01a0*/ 	.short	0x0100
        /*01a2*/ 	.byte	0x04
	.zero		1


	//   ....[9]....
        /*01a4*/ 	.word	0x00000730
        /*01a8*/ 	.word	0x000000ff
        /*01ac*/ 	.word	0x00000058
        /*01b0*/ 	.short	0x0100
        /*01b2*/ 	.byte	0x04
	.zero		1


	//   ....[10]....
        /*01b4*/ 	.word	0x00000740
        /*01b8*/ 	.word	0x000000ff
        /*01bc*/ 	.word	0x00000028
        /*01c0*/ 	.short	0x0100
        /*01c2*/ 	.byte	0x04
	.zero		1


	//   ....[11]....
        /*01c4*/ 	.word	0x00000750
        /*01c8*/ 	.word	0x000000ff
        /*01cc*/ 	.word	0x00000060
        /*01d0*/ 	.short	0x0100
        /*01d2*/ 	.byte	0x04
	.zero		1


	//   ....[12]....
        /*01d4*/ 	.word	0x00000760
        /*01d8*/ 	.word	0x000000ff
        /*01dc*/ 	.word	0x00000030
        /*01e0*/ 	.short	0x0100
        /*01e2*/ 	.byte	0x04
	.zero		1


	//   ....[13]....
        /*01e4*/ 	.word	0x00000770
        /*01e8*/ 	.word	0x000000ff
        /*01ec*/ 	.word	0x00000068
        /*01f0*/ 	.short	0x0100
        /*01f2*/ 	.byte	0x04
	.zero		1


	//   ....[14]....
        /*01f4*/ 	.word	0x00000890
        /*01f8*/ 	.word	0x000000ff
        /*01fc*/ 	.word	0x00000070
        /*0200*/ 	.short	0x0100
        /*0202*/ 	.byte	0x04
	.zero		1


	//   ....[15]....
        /*0204*/ 	.word	0x000008a0
        /*0208*/ 	.word	0x000000ff
        /*020c*/ 	.word	0x00000090
        /*0210*/ 	.short	0x0100
        /*0212*/ 	.byte	0x04
	.zero		1


	//   ....[16]....
        /*0214*/ 	.word	0x000008b0
        /*0218*/ 	.word	0x000000ff
        /*021c*/ 	.word	0x00000078
        /*0220*/ 	.short	0x0100
        /*0222*/ 	.byte	0x04
	.zero		1


	//   ....[17]....
        /*0224*/ 	.word	0x000008c0
        /*0228*/ 	.word	0x000000ff
        /*022c*/ 	.word	0x00000098
        /*0230*/ 	.short	0x0100
        /*0232*/ 	.byte	0x04
	.zero		1


	//   ....[18]....
        /*0234*/ 	.word	0x000008d0
        /*0238*/ 	.word	0x000000ff
        /*023c*/ 	.word	0x00000080
        /*0240*/ 	.short	0x0100
        /*0242*/ 	.byte	0x04
	.zero		1


	//   ....[19]....
        /*0244*/ 	.word	0x000008e0
        /*0248*/ 	.word	0x000000ff
        /*024c*/ 	.word	0x000000a0
        /*0250*/ 	.short	0x0100
        /*0252*/ 	.byte	0x04
	.zero		1


	//   ....[20]....
        /*0254*/ 	.word	0x000008f0
        /*0258*/ 	.word	0x000000ff
        /*025c*/ 	.word	0x00000088
        /*0260*/ 	.short	0x0100
        /*0262*/ 	.byte	0x04
	.zero		1


	//   ....[21]....
        /*0264*/ 	.word	0x00000900
        /*0268*/ 	.word	0x000000ff
        /*026c*/ 	.word	0x000000a8
        /*0270*/ 	.short	0x0100
        /*0272*/ 	.byte	0x04
	.zero		1


	//   ....[22]....
        /*0274*/ 	.word	0x000009e0
        /*0278*/ 	.word	0x000000ff
        /*027c*/ 	.word	0x000000b0
        /*0280*/ 	.short	0x0100
        /*0282*/ 	.byte	0x06
	.zero		1


	//   ....[23]....
        /*0284*/ 	.word	0x000009f0
        /*0288*/ 	.word	0x000000ff
        /*028c*/ 	.word	0x000000b8
        /*0290*/ 	.short	0x0100
        /*0292*/ 	.byte	0x06
	.zero		1


	//   ....[24]....
        /*0294*/ 	.word	0x00000b20
        /*0298*/ 	.word	0x000000ff
        /*029c*/ 	.word	0x000000c0
        /*02a0*/ 	.short	0x0100
        /*02a2*/ 	.byte	0x06
	.zero		1


	//   ....[25]....
        /*02a4*/ 	.word	0x00000b30
        /*02a8*/ 	.word	0x000000ff
        /*02ac*/ 	.word	0x000000d0
        /*02b0*/ 	.short	0x0100
        /*02b2*/ 	.byte	0x06
	.zero		1


	//   ....[26]....
        /*02b4*/ 	.word	0x00000b40
        /*02b8*/ 	.word	0x000000ff
        /*02bc*/ 	.word	0x000000c8
        /*02c0*/ 	.short	0x0100
        /*02c2*/ 	.byte	0x06
	.zero		1


	//   ....[27]....
        /*02c4*/ 	.word	0x00000b50
        /*02c8*/ 	.word	0x000000ff
        /*02cc*/ 	.word	0x000000d8
        /*02d0*/ 	.short	0x0100
        /*02d2*/ 	.byte	0x06
	.zero		1


	//   ....[28]....
        /*02d4*/ 	.word	0x00000c70
        /*02d8*/ 	.word	0x000000ff
        /*02dc*/ 	.word	0x000000e0
        /*02e0*/ 	.short	0x0100
        /*02e2*/ 	.byte	0x04
	.zero		1


	//   ....[29]....
        /*02e4*/ 	.word	0x00000c80
        /*02e8*/ 	.word	0x000000ff
        /*02ec*/ 	.word	0x000000f0
        /*02f0*/ 	.short	0x0100
        /*02f2*/ 	.byte	0x04
	.zero		1


	//   ....[30]....
        /*02f4*/ 	.word	0x00000c90
        /*02f8*/ 	.word	0x000000ff
        /*02fc*/ 	.word	0x000000e8
        /*0300*/ 	.short	0x0100
        /*0302*/ 	.byte	0x04
	.zero		1


	//   ....[31]....
        /*0304*/ 	.word	0x00000ca0
        /*0308*/ 	.word	0x000000ff
        /*030c*/ 	.word	0x000000f8
        /*0310*/ 	.short	0x0100
        /*0312*/ 	.byte	0x04
	.zero		1


	//   ....[32]....
        /*0314*/ 	.word	0x00000d90
        /*0318*/ 	.word	0x000000ff
        /*031c*/ 	.word	0x00000100
        /*0320*/ 	.short	0x0100
        /*0322*/ 	.byte	0x04
	.zero		1


	//   ....[33]....
        /*0324*/ 	.word	0x00000da0
        /*0328*/ 	.word	0x000000ff
        /*032c*/ 	.word	0x00000110
        /*0330*/ 	.short	0x0100
        /*0332*/ 	.byte	0x04
	.zero		1


	//   ....[34]....
        /*0334*/ 	.word	0x00000db0
        /*0338*/ 	.word	0x000000ff
        /*033c*/ 	.word	0x00000108
        /*0340*/ 	.short	0x0100
        /*0342*/ 	.byte	0x04
	.zero		1


	//   ....[35]....
        /*0344*/ 	.word	0x00000dc0
        /*0348*/ 	.word	0x000000ff
        /*034c*/ 	.word	0x00000118
        /*0350*/ 	.short	0x0100
        /*0352*/ 	.byte	0x04
	.zero		1


	//   ....[36]....
        /*0354*/ 	.word	0x00000ec0
        /*0358*/ 	.word	0x000000ff
        /*035c*/ 	.word	0x00000120
        /*0360*/ 	.short	0x0100
        /*0362*/ 	.byte	0x06
	.zero		1


	//   ....[37]....
        /*0364*/ 	.word	0x00001bd0
        /*0368*/ 	.word	0x00000003
        /*036c*/ 	.word	0x00000110
        /*0370*/ 	.short	0x010a
        /*0372*/ 	.byte	0xff
	.zero		1


	//   ....[38]....
        /*0374*/ 	.word	0x00001c00
        /*0378*/ 	.word	0x00000003
        /*037c*/ 	.word	0x00000100
        /*0380*/ 	.short	0x0101
        /*0382*/ 	.byte	0xff
	.zero		1


	//   ....[39]....
        /*0384*/ 	.word	0x00001cd0
        /*0388*/ 	.word	0x000000ff
        /*038c*/ 	.word	0x00000038
        /*0390*/ 	.short	0x010a
        /*0392*/ 	.byte	0x04
	.zero		1


	//   ....[40]....
        /*0394*/ 	.word	0x00001de0
        /*0398*/ 	.word	0x000000ff
        /*039c*/ 	.word	0x00000038
        /*03a0*/ 	.short	0x010a
        /*03a2*/ 	.byte	0x06
	.zero		1


	//   ....[41]....
        /*03a4*/ 	.word	0x00001f40
        /*03a8*/ 	.word	0x000000ff
        /*03ac*/ 	.word	0x00000038
        /*03b0*/ 	.short	0x010a
        /*03b2*/ 	.byte	0x07
	.zero		1


	//   ....[42]....
        /*03b4*/ 	.word	0x00002220
        /*03b8*/ 	.word	0x000000ff
        /*03bc*/ 	.word	0x000000b8
        /*03c0*/ 	.short	0x0101
        /*03c2*/ 	.byte	0x05
	.zero		1


	//   ....[43]....
        /*03c4*/ 	.word	0x00002240
        /*03c8*/ 	.word	0x000000ff
        /*03cc*/ 	.word	0x00000038
        /*03d0*/ 	.short	0x010a
        /*03d2*/ 	.byte	0x04
	.zero		1


	//   ....[44]....
        /*03d4*/ 	.word	0x000022c0
        /*03d8*/ 	.word	0x000000ff
        /*03dc*/ 	.word	0x00000038
        /*03e0*/ 	.short	0x010a
        /*03e2*/ 	.byte	0x0e
	.zero		1


	//   ....[45]....
        /*03e4*/ 	.word	0x00002400
        /*03e8*/ 	.word	0x000000ff
        /*03ec*/ 	.word	0x00000038
        /*03f0*/ 	.short	0x010a
        /*03f2*/ 	.byte	0x04
	.zero		1


	//   ....[46]....
        /*03f4*/ 	.word	0x00002710
        /*03f8*/ 	.word	0x00000003
        /*03fc*/ 	.word	0x000000c0
        /*0400*/ 	.short	0x010a
        /*0402*/ 	.byte	0xff
	.zero		1


	//   ....[47]....
        /*0404*/ 	.word	0x00002860
        /*0408*/ 	.word	0x00000000
        /*040c*/ 	.word	0x00000000
        /*0410*/ 	.short	0x0101
        /*0412*/ 	.byte	0xff
	.zero		1


	//   ....[48]....
        /*0414*/ 	.word	0x00002e10
        /*0418*/ 	.word	0x000000ff
        /*041c*/ 	.word	0x00000000
        /*0420*/ 	.short	0x010a
        /*0422*/ 	.byte	0x04
	.zero		1


	//   ....[49]....
        /*0424*/ 	.word	0x00002ea0
        /*0428*/ 	.word	0x000000ff
        /*042c*/ 	.word	0x00000000
        /*0430*/ 	.short	0x010a
        /*0432*/ 	.byte	0x05
	.zero		1


	//   ....[50]....
        /*0434*/ 	.word	0x00002f30
        /*0438*/ 	.word	0x000000ff
        /*043c*/ 	.word	0x00000000
        /*0440*/ 	.short	0x010a
        /*0442*/ 	.byte	0x05
	.zero		1


	//   ....[51]....
        /*0444*/ 	.word	0x00002fc0
        /*0448*/ 	.word	0x000000ff
        /*044c*/ 	.word	0x00000000
        /*0450*/ 	.short	0x010a
        /*0452*/ 	.byte	0x05
	.zero		1


	//   ....[52]....
        /*0454*/ 	.word	0x00003050
        /*0458*/ 	.word	0x000000ff
        /*045c*/ 	.word	0x00000000
        /*0460*/ 	.short	0x010a
        /*0462*/ 	.byte	0x05
	.zero		1


	//   ....[53]....
        /*0464*/ 	.word	0x000030e0
        /*0468*/ 	.word	0x000000ff
        /*046c*/ 	.word	0x00000000
        /*0470*/ 	.short	0x010a
        /*0472*/ 	.byte	0x05
	.zero		1


	//   ....[54]....
        /*0474*/ 	.word	0x00003180
        /*0478*/ 	.word	0x00000000
        /*047c*/ 	.word	0x00000000
        /*0480*/ 	.short	0x010a
        /*0482*/ 	.byte	0xff
	.zero		1


	//   ....[55]....
        /*0484*/ 	.word	0x000032a0
        /*0488*/ 	.word	0x00000002
        /*048c*/ 	.word	0x00000100
        /*0490*/ 	.short	0x010a
        /*0492*/ 	.byte	0xff
	.zero		1


	//   ....[56]....
        /*0494*/ 	.word	0x00003300
        /*0498*/ 	.word	0x00000004
        /*049c*/ 	.word	0x00000000
        /*04a0*/ 	.short	0x0101
        /*04a2*/ 	.byte	0xff
	.zero		1


	//   ....[57]....
        /*04a4*/ 	.word	0x00003320
        /*04a8*/ 	.word	0x000000ff
        /*04ac*/ 	.word	0x000000d0
        /*04b0*/ 	.short	0x010a
        /*04b2*/ 	.byte	0x04
	.zero		1


	//   ....[58]....
        /*04b4*/ 	.word	0x00003440
        /*04b8*/ 	.word	0x00000002
        /*04bc*/ 	.word	0x000000c0
        /*04c0*/ 	.short	0x010a
        /*04c2*/ 	.byte	0xff
	.zero		1


	//   ....[59]....
        /*04c4*/ 	.word	0x00003550
        /*04c8*/ 	.word	0x00000002
        /*04cc*/ 	.word	0x00000000
        /*04d0*/ 	.short	0x0101
        /*04d2*/ 	.byte	0xff
	.zero		1


	//   ....[60]....
        /*04d4*/ 	.word	0x000035e0
        /*04d8*/ 	.word	0x000000ff
        /*04dc*/ 	.word	0x000000d0
        /*04e0*/ 	.short	0x0106
        /*04e2*/ 	.byte	0x04
	.zero		1


	//   ....[61]....
        /*04e4*/ 	.word	0x00003600
        /*04e8*/ 	.word	0x000000ff
        /*04ec*/ 	.word	0x000000d0
        /*04f0*/ 	.short	0x010a
        /*04f2*/ 	.byte	0x04
	.zero		1


	//   ....[62]....
        /*04f4*/ 	.word	0x00003690
        /*04f8*/ 	.word	0x000000ff
        /*04fc*/ 	.word	0x000000d0
        /*0500*/ 	.short	0x0106
        /*0502*/ 	.byte	0x07
	.zero		1


	//   ....[63]....
        /*0504*/ 	.word	0x000036d0
        /*0508*/ 	.word	0x00000000
        /*050c*/ 	.word	0x000000d0
        /*0510*/ 	.short	0x010a
        /*0512*/ 	.byte	0xff
	.zero		1


	//   ....[64]....
        /*0514*/ 	.word	0x00003910
        /*0518*/ 	.word	0x000000ff
        /*051c*/ 	.word	0x00000008
        /*0520*/ 	.short	0x010a
        /*0522*/ 	.byte	0x05
	.zero		1


	//   ....[65]....
        /*0524*/ 	.word	0x00003930
        /*0528*/ 	.word	0x000000ff
        /*052c*/ 	.word	0x00000008
        /*0530*/ 	.short	0x010a
        /*0532*/ 	.byte	0x05
	.zero		1


	//   ....[66]....
        /*0534*/ 	.word	0x00003ac0
        /*0538*/ 	.word	0x000000ff
        /*053c*/ 	.word	0x00000008
        /*0540*/ 	.short	0x010a
        /*0542*/ 	.byte	0x05
	.zero		1


	//   ....[67]....
        /*0544*/ 	.word	0x00003ae0
        /*0548*/ 	.word	0x000000ff
        /*054c*/ 	.word	0x00000008
        /*0550*/ 	.short	0x010a
        /*0552*/ 	.byte	0x05
	.zero		1


	//   ....[68]....
        /*0554*/ 	.word	0x00003ba0
        /*0558*/ 	.word	0x000000ff
        /*055c*/ 	.word	0x00000000
        /*0560*/ 	.short	0x0101
        /*0562*/ 	.byte	0x04
	.zero		1


	//   ....[69]....
        /*0564*/ 	.word	0x00004160
        /*0568*/ 	.word	0x00000000
        /*056c*/ 	.word	0x000000c0
        /*0570*/ 	.short	0x010a
        /*0572*/ 	.byte	0xff
	.zero		1


	//   ....[70]....
        /*0574*/ 	.word	0x00004220
        /*0578*/ 	.word	0x00000000
        /*057c*/ 	.word	0x00000000
        /*0580*/ 	.short	0x0101
        /*0582*/ 	.byte	0xff
	.zero		1


	//   ....[71]....
        /*0584*/ 	.word	0x000042e0
        /*0588*/ 	.word	0x000000ff
        /*058c*/ 	.word	0x00000000
        /*0590*/ 	.short	0x010a
        /*0592*/ 	.byte	0x04
	.zero		1


	//   ....[72]....
        /*0594*/ 	.word	0x000042f0
        /*0598*/ 	.word	0x000000ff
        /*059c*/ 	.word	0x000000f0
        /*05a0*/ 	.short	0x010a
        /*05a2*/ 	.byte	0x3a
	.zero		1


	//   ....[73]....
        /*05a4*/ 	.word	0x000043a0
        /*05a8*/ 	.word	0x000000ff
        /*05ac*/ 	.word	0x00000000
        /*05b0*/ 	.short	0x010a
        /*05b2*/ 	.byte	0x07
	.zero		1


	//   ....[74]....
        /*05b4*/ 	.word	0x000044d0
        /*05b8*/ 	.word	0x000000ff
        /*05bc*/ 	.word	0x00000000
        /*05c0*/ 	.short	0x010a
        /*05c2*/ 	.byte	0x04
	.zero		1


	//   ....[75]....
        /*05c4*/ 	.word	0x000048a0
        /*05c8*/ 	.word	0x000000ff
        /*05cc*/ 	.word	0x00000000
        /*05d0*/ 	.short	0x010a
        /*05d2*/ 	.byte	0x04
	.zero		1


	//   ....[76]....
        /*05d4*/ 	.word	0x00004940
        /*05d8*/ 	.word	0x00000000
        /*05dc*/ 	.word	0x00000000
        /*05e0*/ 	.short	0x010a
        /*05e2*/ 	.byte	0xff
	.zero		1


	//   ....[77]....
        /*05e4*/ 	.word	0x00004980
        /*05e8*/ 	.word	0x00000000
        /*05ec*/ 	.word	0x00000000
        /*05f0*/ 	.short	0x010a
        /*05f2*/ 	.byte	0xff
	.zero		1


	//   ....[78]....
        /*05f4*/ 	.word	0x000049f0
        /*05f8*/ 	.word	0x000000ff
        /*05fc*/ 	.word	0x00000000
        /*0600*/ 	.short	0x0101
        /*0602*/ 	.byte	0x04
	.zero		1


	//   ....[79]....
        /*0604*/ 	.word	0x00004a30
        /*0608*/ 	.word	0x000000ff
        /*060c*/ 	.word	0x00000120
        /*0610*/ 	.short	0x010a
        /*0612*/ 	.byte	0x22
	.zero		1


	//   ....[80]....
        /*0614*/ 	.word	0x00004a80
        /*0618*/ 	.word	0x000000ff
        /*061c*/ 	.word	0x00000000
        /*0620*/ 	.short	0x0101
        /*0622*/ 	.byte	0x04
	.zero		1


	//   ....[81]....
        /*0624*/ 	.word	0x00004f20
        /*0628*/ 	.word	0x0000000c
        /*062c*/ 	.word	0x000000c0
        /*0630*/ 	.short	0x010a
        /*0632*/ 	.byte	0xff
	.zero		1


	//   ....[82]....
        /*0634*/ 	.word	0x00005090
        /*0638*/ 	.word	0x00000000
        /*063c*/ 	.word	0x00000000
        /*0640*/ 	.short	0x0101
        /*0642*/ 	.byte	0xff
	.zero		1


	//   ....[83]....
        /*0644*/ 	.word	0x00005520
        /*0648*/ 	.word	0x000000ff
        /*064c*/ 	.word	0x000000b8
        /*0650*/ 	.short	0x010a
        /*0652*/ 	.byte	0x15
	.zero		1


	//   ....[84]....
        /*0654*/ 	.word	0x000056a0
        /*0658*/ 	.word	0x000000ff
        /*065c*/ 	.word	0x00000090
        /*0660*/ 	.short	0x010a
        /*0662*/ 	.byte	0x15
	.zero		1


	//   ....[85]....
        /*0664*/ 	.word	0x00005820
        /*0668*/ 	.word	0x000000ff
        /*066c*/ 	.word	0x00000070
        /*0670*/ 	.short	0x010b
        /*0672*/ 	.byte	0x15
	.zero		1


	//   ....[86]....
        /*0674*/ 	.word	0x00005830
        /*0678*/ 	.word	0x000000ff
        /*067c*/ 	.word	0x00000000
        /*0680*/ 	.short	0x0101
        /*0682*/ 	.byte	0x06
	.zero		1


	//   ....[87]....
        /*0684*/ 	.word	0x00005840
        /*0688*/ 	.word	0x000000ff
        /*068c*/ 	.word	0x00000098
        /*0690*/ 	.short	0x010a
        /*0692*/ 	.byte	0x15
	.zero		1


	//   ....[88]....
        /*0694*/ 	.word	0x000059a0
        /*0698*/ 	.word	0x000000ff
        /*069c*/ 	.word	0x00000078
        /*06a0*/ 	.short	0x010b
        /*06a2*/ 	.byte	0x15
	.zero		1


	//   ....[89]....
        /*06a4*/ 	.word	0x000059b0
        /*06a8*/ 	.word	0x000000ff
        /*06ac*/ 	.word	0x00000000
        /*06b0*/ 	.short	0x0101
        /*06b2*/ 	.byte	0x06
	.zero		1


	//   ....[90]....
        /*06b4*/ 	.word	0x000059c0
        /*06b8*/ 	.word	0x000000ff
        /*06bc*/ 	.word	0x000000a0
        /*06c0*/ 	.short	0x010a
        /*06c2*/ 	.byte	0x15
	.zero		1


	//   ....[91]....
        /*06c4*/ 	.word	0x00005b10
        /*06c8*/ 	.word	0x000000ff
        /*06cc*/ 	.word	0x00000080
        /*06d0*/ 	.short	0x010b
        /*06d2*/ 	.byte	0x15
	.zero		1


	//   ....[92]....
        /*06d4*/ 	.word	0x00005b20
        /*06d8*/ 	.word	0x000000ff
        /*06dc*/ 	.word	0x00000000
        /*06e0*/ 	.short	0x0101
        /*06e2*/ 	.byte	0x06
	.zero		1


	//   ....[93]....
        /*06e4*/ 	.word	0x00005b30
        /*06e8*/ 	.word	0x000000ff
        /*06ec*/ 	.word	0x000000a8
        /*06f0*/ 	.short	0x010a
        /*06f2*/ 	.byte	0x15
	.zero		1


	//   ....[94]....
        /*06f4*/ 	.word	0x00005d10
        /*06f8*/ 	.word	0x000000ff
        /*06fc*/ 	.word	0x00000088
        /*0700*/ 	.short	0x010b
        /*0702*/ 	.byte	0x15
	.zero		1


	//   ....[95]....
        /*0704*/ 	.word	0x00005d20
        /*0708*/ 	.word	0x000000ff
        /*070c*/ 	.word	0x00000000
        /*0710*/ 	.short	0x0101
        /*0712*/ 	.byte	0x25
	.zero		1


	//   ....[96]....
        /*0714*/ 	.word	0x00005d60
        /*0718*/ 	.word	0x000000ff
        /*071c*/ 	.word	0x00000090
        /*0720*/ 	.short	0x010a
        /*0722*/ 	.byte	0x15
	.zero		1


	//   ....[97]....
        /*0724*/ 	.word	0x00005d80
        /*0728*/ 	.word	0x000000ff
        /*072c*/ 	.word	0x00000098
        /*0730*/ 	.short	0x010a
        /*0732*/ 	.byte	0x15
	.zero		1


	//   ....[98]....
        /*0734*/ 	.word	0x00005da0
        /*0738*/ 	.word	0x000000ff
        /*073c*/ 	.word	0x000000a0
        /*0740*/ 	.short	0x010a
        /*0742*/ 	.byte	0x15
	.zero		1


	//   ....[99]....
        /*0744*/ 	.word	0x00005de0
        /*0748*/ 	.word	0x00000000
        /*074c*/ 	.word	0x000000a8
        /*0750*/ 	.short	0x010a
        /*0752*/ 	.byte	0xff
	.zero		1


	//   ....[100]....
        /*0754*/ 	.word	0x000060f0
        /*0758*/ 	.word	0x00000003
        /*075c*/ 	.word	0x000000c0
        /*0760*/ 	.short	0x010a
        /*0762*/ 	.byte	0xff
	.zero		1


	//   ....[101]....
        /*0764*/ 	.word	0x00006270
        /*0768*/ 	.word	0x00000000
        /*076c*/ 	.word	0x00000000
        /*0770*/ 	.short	0x0101
        /*0772*/ 	.byte	0xff
	.zero		1


	//   ....[102]....
        /*0774*/ 	.word	0x00006d90
        /*0778*/ 	.word	0x000000ff
        /*077c*/ 	.word	0x00000070
        /*0780*/ 	.short	0x010a
        /*0782*/ 	.byte	0x2c
	.zero		1


	//   ....[103]....
        /*0784*/ 	.word	0x00006db0
        /*0788*/ 	.word	0x00000064
        /*078c*/ 	.word	0x000000e0
        /*0790*/ 	.short	0x010a
        /*0792*/ 	.byte	0xff
	.zero		1


	//   ....[104]....
        /*0794*/ 	.word	0x00006ea0
        /*0798*/ 	.word	0x000000ff
        /*079c*/ 	.word	0x00000070
        /*07a0*/ 	.short	0x010a
        /*07a2*/ 	.byte	0x2c
	.zero		1


	//   ....[105]....
        /*07a4*/ 	.word	0x00006f90
        /*07a8*/ 	.word	0x00000064
        /*07ac*/ 	.word	0x000000e0
        /*07b0*/ 	.short	0x010a
        /*07b2*/ 	.byte	0xff
	.zero		1


	//   ....[106]....
        /*07b4*/ 	.word	0x00007a60
        /*07b8*/ 	.word	0x00000000
        /*07bc*/ 	.word	0x00000000
        /*07c0*/ 	.short	0x0101
        /*07c2*/ 	.byte	0xff
	.zero		1


	//   ....[107]....
        /*07c4*/ 	.word	0x00007a70
        /*07c8*/ 	.word	0x00000003
        /*07cc*/ 	.word	0x00000070
        /*07d0*/ 	.short	0x010a
        /*07d2*/ 	.byte	0xff
	.zero		1


	//   ....[108]....
        /*07d4*/ 	.word	0x00007b50
        /*07d8*/ 	.word	0x00000003
        /*07dc*/ 	.word	0x00000070
        /*07e0*/ 	.short	0x010a
        /*07e2*/ 	.byte	0xff
	.zero		1


	//   ....[109]....
        /*07e4*/ 	.word	0x000086c0
        /*07e8*/ 	.word	0x0000003d
        /*07ec*/ 	.word	0x00000000
        /*07f0*/ 	.short	0x0101
        /*07f2*/ 	.byte	0xff
	.zero		1


	//   ....[110]....
        /*07f4*/ 	.word	0x000086e0
        /*07f8*/ 	.word	0x0000003e
        /*07fc*/ 	.word	0x00000070
        /*0800*/ 	.short	0x010a
        /*0802*/ 	.byte	0xff
	.zero		1


	//   ....[111]....
        /*0804*/ 	.word	0x000087b0
        /*0808*/ 	.word	0x0000003e
        /*080c*/ 	.word	0x00000070
        /*0810*/ 	.short	0x010a
        /*0812*/ 	.byte	0xff
	.zero		1


	//   ....[112]....
        /*0814*/ 	.word	0x00009320
        /*0818*/ 	.word	0x0000003d
        /*081c*/ 	.word	0x00000000
        /*0820*/ 	.short	0x0101
        /*0822*/ 	.byte	0xff
	.zero		1


	//   ....[113]....
        /*0824*/ 	.word	0x00009340
        /*0828*/ 	.word	0x0000003e
        /*082c*/ 	.word	0x00000070
        /*0830*/ 	.short	0x010a
        /*0832*/ 	.byte	0xff
	.zero		1


	//   ....[114]....
        /*0834*/ 	.word	0x00009410
        /*0838*/ 	.word	0x0000003e
        /*083c*/ 	.word	0x00000070
        /*0840*/ 	.short	0x010a
        /*0842*/ 	.byte	0xff
	.zero		1


	//   ....[115]....
        /*0844*/ 	.word	0x00009800
        /*0848*/ 	.word	0x00000074
        /*084c*/ 	.word	0x00000000
        /*0850*/ 	.short	0x0101
        /*0852*/ 	.byte	0xff
	.zero		1


	//   ....[116]....
        /*0854*/ 	.word	0x00009fd0
        /*0858*/ 	.word	0x00000002
        /*085c*/ 	.word	0x00000000
        /*0860*/ 	.short	0x0101
        /*0862*/ 	.byte	0xff
	.zero		1


	//   ....[117]....
        /*0864*/ 	.word	0x0000a270
        /*0868*/ 	.word	0x000000ff
        /*086c*/ 	.word	0x00000000
        /*0870*/ 	.short	0x0101
        /*0872*/ 	.byte	0x06
	.zero		1


	//   ....[118]....
        /*0874*/ 	.word	0x0000a290
        /*0878*/ 	.word	0x00000003
        /*087c*/ 	.word	0x00000110
        /*0880*/ 	.short	0x010a
        /*0882*/ 	.byte	0xff
	.zero		1


	//   ....[119]....
        /*0884*/ 	.word	0x0000a2f0
        /*0888*/ 	.word	0x00000000
        /*088c*/ 	.word	0x00000038
        /*0890*/ 	.short	0x010a
        /*0892*/ 	.byte	0xff
	.zero		1


	//   ....[120]....
        /*0894*/ 	.word	0x0000a350
        /*0898*/ 	.word	0x00000000
        /*089c*/ 	.word	0x00000038
        /*08a0*/ 	.short	0x010a
        /*08a2*/ 	.byte	0xff
	.zero		1


	//   ....[121]....
        /*08a4*/ 	.word	0x0000a3a0
        /*08a8*/ 	.word	0x00000003
        /*08ac*/ 	.word	0x000000c0
        /*08b0*/ 	.short	0x010a
        /*08b2*/ 	.byte	0xff
	.zero		1


	//   ....[122]....
        /*08b4*/ 	.word	0x0000a400
        /*08b8*/ 	.word	0x00000000
        /*08bc*/ 	.word	0x00000000
        /*08c0*/ 	.short	0x010a
        /*08c2*/ 	.byte	0xff
	.zero		1


	//   ....[123]....
        /*08c4*/ 	.word	0x0000a460
        /*08c8*/ 	.word	0x00000000
        /*08cc*/ 	.word	0x00000000
        /*08d0*/ 	.short	0x010a
        /*08d2*/ 	.byte	0xff
	.zero		1


	//   ....[124]....
        /*08d4*/ 	.word	0x0000a4c0
        /*08d8*/ 	.word	0x00000000
        /*08dc*/ 	.word	0x00000000
        /*08e0*/ 	.short	0x010a
        /*08e2*/ 	.byte	0xff
	.zero		1


	//   ....[125]....
        /*08e4*/ 	.word	0x0000a520
        /*08e8*/ 	.word	0x00000000
        /*08ec*/ 	.word	0x00000000
        /*08f0*/ 	.short	0x010a
        /*08f2*/ 	.byte	0xff
	.zero		1


	//   ....[126]....
        /*08f4*/ 	.word	0x0000a580
        /*08f8*/ 	.word	0x00000000
        /*08fc*/ 	.word	0x00000000
        /*0900*/ 	.short	0x010a
        /*0902*/ 	.byte	0xff
	.zero		1


	//   ....[127]....
        /*0904*/ 	.word	0x0000a5e0
        /*0908*/ 	.word	0x00000000
        /*090c*/ 	.word	0x00000000
        /*0910*/ 	.short	0x010a
        /*0912*/ 	.byte	0xff
	.zero		1


	//   ....[128]....
        /*0914*/ 	.word	0x0000a630
        /*0918*/ 	.word	0x00000002
        /*091c*/ 	.word	0x00000100
        /*0920*/ 	.short	0x010a
        /*0922*/ 	.byte	0xff
	.zero		1


	//   ....[129]....
        /*0924*/ 	.word	0x0000a690
        /*0928*/ 	.word	0x00000002
        /*092c*/ 	.word	0x000000d0
        /*0930*/ 	.short	0x010a
        /*0932*/ 	.byte	0xff
	.zero		1


	//   ....[130]....
        /*0934*/ 	.word	0x0000a6e0
        /*0938*/ 	.word	0x00000002
        /*093c*/ 	.word	0x000000c0
        /*0940*/ 	.short	0x010a
        /*0942*/ 	.byte	0xff
	.zero		1


	//   ....[131]....
        /*0944*/ 	.word	0x0000a740
        /*0948*/ 	.word	0x00000000
        /*094c*/ 	.word	0x000000d0
        /*0950*/ 	.short	0x010a
        /*0952*/ 	.byte	0xff
	.zero		1


	//   ....[132]....
        /*0954*/ 	.word	0x0000a7a0
        /*0958*/ 	.word	0x00000000
        /*095c*/ 	.word	0x00000008
        /*0960*/ 	.short	0x010a
        /*0962*/ 	.byte	0xff
	.zero		1


	//   ....[133]....
        /*0964*/ 	.word	0x0000a890
        /*0968*/ 	.word	0x00000000
        /*096c*/ 	.word	0x00000008
        /*0970*/ 	.short	0x010a
        /*0972*/ 	.byte	0xff
	.zero		1


	//   ....[134]....
        /*0974*/ 	.word	0x0000a8e0
        /*0978*/ 	.word	0x00000000
        /*097c*/ 	.word	0x000000c0
        /*0980*/ 	.short	0x010a
        /*0982*/ 	.byte	0xff
	.zero		1


	//   ....[135]....
        /*0984*/ 	.word	0x0000a940
        /*0988*/ 	.word	0x00000000
        /*098c*/ 	.word	0x000000f0
        /*0990*/ 	.short	0x010a
        /*0992*/ 	.byte	0xff
	.zero		1


	//   ....[136]....
        /*0994*/ 	.word	0x0000a9a0
        /*0998*/ 	.word	0x00000000
        /*099c*/ 	.word	0x00000000
        /*09a0*/ 	.short	0x010a
        /*09a2*/ 	.byte	0xff
	.zero		1


	//   ....[137]....
        /*09a4*/ 	.word	0x0000aa00
        /*09a8*/ 	.word	0x00000000
        /*09ac*/ 	.word	0x00000000
        /*09b0*/ 	.short	0x010a
        /*09b2*/ 	.byte	0xff
	.zero		1


	//   ....[138]....
        /*09b4*/ 	.word	0x0000aa60
        /*09b8*/ 	.word	0x00000000
        /*09bc*/ 	.word	0x00000120
        /*09c0*/ 	.short	0x010a
        /*09c2*/ 	.byte	0xff
	.zero		1


	//   ....[139]....
        /*09c4*/ 	.word	0x0000aab0
        /*09c8*/ 	.word	0x0000000c
        /*09cc*/ 	.word	0x000000c0
        /*09d0*/ 	.short	0x010a
        /*09d2*/ 	.byte	0xff
	.zero		1


	//   ....[140]....
        /*09d4*/ 	.word	0x0000ab10
        /*09d8*/ 	.word	0x00000000
        /*09dc*/ 	.word	0x000000b8
        /*09e0*/ 	.short	0x010a
        /*09e2*/ 	.byte	0xff
	.zero		1


	//   ....[141]....
        /*09e4*/ 	.word	0x0000ab70
        /*09e8*/ 	.word	0x00000000
        /*09ec*/ 	.word	0x00000090
        /*09f0*/ 	.short	0x010a
        /*09f2*/ 	.byte	0xff
	.zero		1


	//   ....[142]....
        /*09f4*/ 	.word	0x0000abd0
        /*09f8*/ 	.word	0x00000000
        /*09fc*/ 	.word	0x00000098
        /*0a00*/ 	.short	0x010a
        /*0a02*/ 	.byte	0xff
	.zero		1


	//   ....[143]....
        /*0a04*/ 	.word	0x0000ac30
        /*0a08*/ 	.word	0x00000000
        /*0a0c*/ 	.word	0x000000a0
        /*0a10*/ 	.short	0x010a
        /*0a12*/ 	.byte	0xff
	.zero		1


	//   ....[144]....
        /*0a14*/ 	.word	0x0000ac90
        /*0a18*/ 	.word	0x00000000
        /*0a1c*/ 	.word	0x000000a8
        /*0a20*/ 	.short	0x010a
        /*0a22*/ 	.byte	0xff
	.zero		1


	//   ....[145]....
        /*0a24*/ 	.word	0x0000acf0
        /*0a28*/ 	.word	0x00000000
        /*0a2c*/ 	.word	0x00000090
        /*0a30*/ 	.short	0x010a
        /*0a32*/ 	.byte	0xff
	.zero		1


	//   ....[146]....
        /*0a34*/ 	.word	0x0000ad50
        /*0a38*/ 	.word	0x00000000
        /*0a3c*/ 	.word	0x00000098
        /*0a40*/ 	.short	0x010a
        /*0a42*/ 	.byte	0xff
	.zero		1


	//   ....[147]....
        /*0a44*/ 	.word	0x0000adb0
        /*0a48*/ 	.word	0x00000000
        /*0a4c*/ 	.word	0x000000a0
        /*0a50*/ 	.short	0x010a
        /*0a52*/ 	.byte	0xff
	.zero		1


	//   ....[148]....
        /*0a54*/ 	.word	0x0000ae00
        /*0a58*/ 	.word	0x00000003
        /*0a5c*/ 	.word	0x000000c0
        /*0a60*/ 	.short	0x010a
        /*0a62*/ 	.byte	0xff
	.zero		1


	//   ....[149]....
        /*0a64*/ 	.word	0x0000ae60
        /*0a68*/ 	.word	0x00000000
        /*0a6c*/ 	.word	0x00000070
        /*0a70*/ 	.short	0x010a
        /*0a72*/ 	.byte	0xff
	.zero		1


	//   ....[150]....
        /*0a74*/ 	.word	0x0000aeb0
        /*0a78*/ 	.word	0x00000064
        /*0a7c*/ 	.word	0x000000e0
        /*0a80*/ 	.short	0x010a
        /*0a82*/ 	.byte	0xff
	.zero		1


	//   ....[151]....
        /*0a84*/ 	.word	0x0000af00
        /*0a88*/ 	.word	0x00000003
        /*0a8c*/ 	.word	0x00000070
        /*0a90*/ 	.short	0x010a
        /*0a92*/ 	.byte	0xff
	.zero		1


	//   ....[152]....
        /*0a94*/ 	.word	0x0000af50
        /*0a98*/ 	.word	0x0000003e
        /*0a9c*/ 	.word	0x00000070
        /*0aa0*/ 	.short	0x010a
        /*0aa2*/ 	.byte	0xff
	.zero		1


	//   ....[153]....
        /*0aa4*/ 	.word	0x0000afa0
        /*0aa8*/ 	.word	0x0000003e
        /*0aac*/ 	.word	0x00000070
        /*0ab0*/ 	.short	0x010a
        /*0ab2*/ 	.byte	0xff
	.zero		1


	//----- nvinfo : EIATTR_NUM_MBARRIERS
	.align		4
.L_47:
        /*0ab4*/ 	.byte	0x03, 0x38
        /*0ab6*/ 	.short	0x0025


	//----- nvinfo : EIATTR_EXIT_INSTR_OFFSETS
	.align		4
        /*0ab8*/ 	.byte	0x04, 0x1c
        /*0aba*/ 	.short	(.L_49 - .L_48)


	//   ....[0]....
.L_48:
        /*0abc*/ 	.word	0x000031b0


	//   ....[1]....
        /*0ac0*/ 	.word	0x000036a0


	//   ....[2]....
        /*0ac4*/ 	.word	0x00003700


	//   ....[3]....
        /*0ac8*/ 	.word	0x00004cb0


	//   ....[4]....
        /*0acc*/ 	.word	0x00005e10


	//   ....[5]....
        /*0ad0*/ 	.word	0x00005e50


	//   ....[6]....
        /*0ad4*/ 	.word	0x0000a170


	//   ....[7]....
        /*0ad8*/ 	.word	0x0000a1e0


	//   ....[8]....
        /*0adc*/ 	.word	0x0000a210


	//   ....[9]....
        /*0ae0*/ 	.word	0x0000a280


	//----- nvinfo : EIATTR_MAX_THREADS
	.align		4
.L_49:
        /*0ae4*/ 	.byte	0x04, 0x05
        /*0ae6*/ 	.short	(.L_51 - .L_50)
.L_50:
        /*0ae8*/ 	.word	0x00000100
        /*0aec*/ 	.word	0x00000001
        /*0af0*/ 	.word	0x00000001


	//----- nvinfo : EIATTR_CRS_STACK_SIZE
	.align		4
.L_51:
        /*0af4*/ 	.byte	0x04, 0x1e
        /*0af6*/ 	.short	(.L_53 - .L_52)
.L_52:
        /*0af8*/ 	.word	0x00000000


	//----- nvinfo : EIATTR_CBANK_PARAM_SIZE
	.align		4
.L_53:
        /*0afc*/ 	.byte	0x03, 0x19
        /*0afe*/ 	.short	0x0c00


	//----- nvinfo : EIATTR_PARAM_CBANK
	.align		4
        /*0b00*/ 	.byte	0x04, 0x0a
        /*0b02*/ 	.short	(.L_55 - .L_54)
	.align		4
.L_54:
        /*0b04*/ 	.word	index@(.nv.constant0._ZN7cutlass13device_kernelINS_4gemm6kernel13GemmUniversalIN4cute5tupleIJiiiiEEENS1_10collective13CollectiveMmaINS1_46MainloopSm100TmaUmmaWarpSpecializedBlockScaledILi7ELi2ELi2ENS5_IJNS4_1CILi2EEENSA_ILi4EEENSA_ILi1EEEEEEEENS5_IJNSA_ILi256EEENSA_ILi128EEESG_EEENS5_IJNS_12float_e2m1_tENS_13float_ue8m0_tEEEENS5_IJNS5_IJlSD_lEEENS4_6LayoutINS5_IJNS5_IJNS5_IJNSA_ILi32EEESC_EEEiEEESQ_NS5_IJSD_iEEEEEENS5_IJNS5_IJNS5_IJNSA_ILi16EEESC_EEEiEEENS5_IJNS5_IJNSA_ILi0EEESD_EEENSA_ILi512EEEEEENS5_IJSW_iEEEEEEEEEEESL_S13_NS4_8TiledMMAINS4_8MMA_AtomIJNS4_23SM100_MMA_MXF4_2x1SM_SSISJ_SJ_fSK_Li256ELi128ELi32ELNS4_4UMMA5MajorE0ELS18_0ELNS17_7ScaleInE0ELS19_0EEEEEENSN_INS5_IJSD_SD_SD_EEENS5_IJSW_SW_SW_EEEEENS5_IJNS4_10UnderscoreES1F_S1F_EEEEENS5_IJNS4_28SM100_TMA_2SM_LOAD_MULTICASTES1I_EEENS5_IJNS4_14ComposedLayoutINS4_7SwizzleILi3ELi4ELi3EEENS4_18smem_ptr_flag_bitsILi4EEENSN_INS5_IJNSA_ILi8EEESG_EEENS5_IJSG_SD_EEEEEEENSN_INS5_IJNS5_IJNS5_IJSP_SD_EEENS5_IJSO_SB_EEEEEESD_NS5_IJSB_SB_EEEEEENS5_IJNS5_IJNS5_IJSU_SY_EEESX_EEESW_NS5_IJSB_SY_EEEEEEEEEEEvNS4_8identityENS5_IJNS4_18SM100_TMA_2SM_LOADES1I_EEES24_vS25_EENS_8epilogue10collective18CollectiveEpilogueINS29_23Sm100TmaWarpSpecializedILi4ELi2ELi32ELb1ELb0EEEJNS5_IJSH_SH_SG_EEENS5_IJNSN_ISH_SD_EENSN_ISO_SD_EEEEENS_10bfloat16_tESM_S2I_SM_NS29_6fusion15FusionCallbacksIS2D_NS2J_17LinearCombinationIS2I_fS2I_fLNS_15FloatRoundStyleE2EEES2E_S2H_JEEENS4_5SM1004TMEM4LOAD26SM100_TMEM_LOAD_32dp32b32xENS4_13SM90_TMA_LOADENS1K_INS1L_ILi2ELi4ELi3EEENS1N_ILi16EEENSN_INS5_IJS1P_SO_EEENS5_IJSO_SD_EEEEEEENS4_39AutoVectorizingCopyWithAssumedAlignmentILi128EEENS4_14SM90_TMA_STOREES2Z_S31_S31_EEEvvEEEEvNT_6ParamsE)
        /*0b08*/ 	.short	0x0380
        /*0b0a*/ 	.short	0x0c00


	//----- nvinfo : EIATTR_SW_WAR
	.align		4
.L_55:
        /*0b0c*/ 	.byte	0x04, 0x36
        /*0b0e*/ 	.short	(.L_57 - .L_56)
.L_56:
        /*0b10*/ 	.word	0x00000008
.L_57:


//--------------------- .nv.callgraph             --------------------------
	.section	.nv.callgraph,"",@"SHT_CUDA_CALLGRAPH"
	.align	4
	.sectionentsize	8
	.align		4
        /*0000*/ 	.word	0x00000000
	.align		4
        /*0004*/ 	.word	0xffffffff
	.align		4
        /*0008*/ 	.word	index@(_ZN7cutlass13device_kernelINS_4gemm6kernel13GemmUniversalIN4cute5tupleIJiiiiEEENS1_10collective13CollectiveMmaINS1_46MainloopSm100TmaUmmaWarpSpecializedBlockScaledILi7ELi2ELi2ENS5_IJNS4_1CILi2EEENSA_ILi4EEENSA_ILi1EEEEEEEENS5_IJNSA_ILi256EEENSA_ILi128EEESG_EEENS5_IJNS_12float_e2m1_tENS_13float_ue8m0_tEEEENS5_IJNS5_IJlSD_lEEENS4_6LayoutINS5_IJNS5_IJNS5_IJNSA_ILi32EEESC_EEEiEEESQ_NS5_IJSD_iEEEEEENS5_IJNS5_IJNS5_IJNSA_ILi16EEESC_EEEiEEENS5_IJNS5_IJNSA_ILi0EEESD_EEENSA_ILi512EEEEEENS5_IJSW_iEEEEEEEEEEESL_S13_NS4_8TiledMMAINS4_8MMA_AtomIJNS4_23SM100_MMA_MXF4_2x1SM_SSISJ_SJ_fSK_Li256ELi128ELi32ELNS4_4UMMA5MajorE0ELS18_0ELNS17_7ScaleInE0ELS19_0EEEEEENSN_INS5_IJSD_SD_SD_EEENS5_IJSW_SW_SW_EEEEENS5_IJNS4_10UnderscoreES1F_S1F_EEEEENS5_IJNS4_28SM100_TMA_2SM_LOAD_MULTICASTES1I_EEENS5_IJNS4_14ComposedLayoutINS4_7SwizzleILi3ELi4ELi3EEENS4_18smem_ptr_flag_bitsILi4EEENSN_INS5_IJNSA_ILi8EEESG_EEENS5_IJSG_SD_EEEEEEENSN_INS5_IJNS5_IJNS5_IJSP_SD_EEENS5_IJSO_SB_EEEEEESD_NS5_IJSB_SB_EEEEEENS5_IJNS5_IJNS5_IJSU_SY_EEESX_EEESW_NS5_IJSB_SY_EEEEEEEEEEEvNS4_8identityENS5_IJNS4_18SM100_TMA_2SM_LOADES1I_EEES24_vS25_EENS_8epilogue10collective18CollectiveEpilogueINS29_23Sm100TmaWarpSpecializedILi4ELi2ELi32ELb1ELb0EEEJNS5_IJSH_SH_SG_EEENS5_IJNSN_ISH_SD_EENSN_ISO_SD_EEEEENS_10bfloat16_tESM_S2I_SM_NS29_6fusion15FusionCallbacksIS2D_NS2J_17LinearCombinationIS2I_fS2I_fLNS_15FloatRoundStyleE2EEES2E_S2H_JEEENS4_5SM1004TMEM4LOAD26SM100_TMEM_LOAD_32dp32b32xENS4_13SM90_TMA_LOADENS1K_INS1L_ILi2ELi4ELi3EEENS1N_ILi16EEENSN_INS5_IJS1P_SO_EEENS5_IJSO_SD_EEEEEEENS4_39AutoVectorizingCopyWithAssumedAlignmentILi128EEENS4_14SM90_TMA_STOREES2Z_S31_S31_EEEvvEEEEvNT_6ParamsE)
	.align		4
        /*000c*/ 	.word	index@(__assertfail)
	.align		4
        /*0010*/ 	.word	0x00000000
	.align		4
        /*0014*/ 	.word	0xfffffffe
	.align		4
        /*0018*/ 	.word	0x00000000
	.align		4
        /*001c*/ 	.word	0xfffffffd
	.align		4
        /*0020*/ 	.word	0x00000000
	.align		4
        /*0024*/ 	.word	0xfffffffc


//--------------------- .nv.constant4             --------------------------
	.section	.nv.constant4,"a",@progbits
	.align	8
	.align		8
.nv.constant4:
        /*0000*/ 	.dword	__assertfail
	.align		8
        /*0008*/ 	.dword	__unnamed_1
	.align		8
        /*0010*/ 	.dword	__unnamed_2
	.align		8
        /*0018*/ 	.dword	_ZN40_INTERNAL_9e3bdd60_4_k_cu_5c2f9bd1_369534cuda3std3__45__cpo5beginE
	.align		8
        /*0020*/ 	.dword	_ZN40_INTERNAL_9e3bdd60_4_k_cu_5c2f9bd1_369534cuda3std3__45__cpo3endE
	.align		8
        /*0028*/ 	.dword	_ZN40_INTERNAL_9e3bdd60_4_k_cu_5c2f9bd1_369534cuda3std3__45__cpo6cbeginE
	.align		8
        /*0030*/ 	.dword	_ZN40_INTERNAL_9e3bdd60_4_k_cu_5c2f9bd1_369534cuda3std3__45__cpo4cendE
	.align		8
        /*0038*/ 	.dword	_ZN40_INTERNAL_9e3bdd60_4_k_cu_5c2f9bd1_369534cuda3std3__442_GLOBAL__N__9e3bdd60_4_k_cu_5c2f9bd1_369536ignoreE
	.align		8
        /*0040*/ 	.dword	_ZN40_INTERNAL_9e3bdd60_4_k_cu_5c2f9bd1_369534cuda3std3__419piecewise_constructE
	.align		8
        /*0048*/ 	.dword	_ZN40_INTERNAL_9e3bdd60_4_k_cu_5c2f9bd1_369534cuda3std3__48in_placeE
	.align		8
        /*0050*/ 	.dword	_ZN40_INTERNAL_9e3bdd60_4_k_cu_5c2f9bd1_369534cuda3std6ranges3__45__cpo4swapE
	.align		8
        /*0058*/ 	.dword	_ZN40_INTERNAL_9e3bdd60_4_k_cu_5c2f9bd1_369534cuda3std6ranges3__45__cpo9iter_moveE
	.align		8
        /*0060*/ 	.dword	_ZN40_INTERNAL_9e3bdd60_4_k_cu_5c2f9bd1_369534cute7productE
	.align		8
        /*0068*/ 	.dword	_ZN40_INTERNAL_9e3bdd60_4_k_cu_5c2f9bd1_369534cute1_E
	.align		8
        /*0070*/ 	.dword	$str$25
	.align		8
        /*0078*/ 	.dword	$str$26
	.align		8
        /*0080*/ 	.dword	$str$29
	.align		8
        /*0088*/ 	.dword	$str$30


//--------------------- .text._ZN7cutlass13device_kernelINS_4gemm6kernel13GemmUniversalIN4cute5tupleIJiiiiEEENS1_10collective13CollectiveMmaINS1_46MainloopSm100TmaUmmaWarpSpecializedBlockScaledILi7ELi2ELi2ENS5_IJNS4_1CILi2EEENSA_ILi4EEENSA_ILi1EEEEEEEENS5_IJNSA_ILi256EEENSA_ILi128EEESG_EEENS5_IJNS_12float_e2m1_tENS_13float_ue8m0_tEEEENS5_IJNS5_IJlSD_lEEENS4_6LayoutINS5_IJNS5_IJNS5_IJNSA_ILi32EEESC_EEEiEEESQ_NS5_IJSD_iEEEEEENS5_IJNS5_IJNS5_IJNSA_ILi16EEESC_EEEiEEENS5_IJNS5_IJNSA_ILi0EEESD_EEENSA_ILi512EEEEEENS5_IJSW_iEEEEEEEEEEESL_S13_NS4_8TiledMMAINS4_8MMA_AtomIJNS4_23SM100_MMA_MXF4_2x1SM_SSISJ_SJ_fSK_Li256ELi128ELi32ELNS4_4UMMA5MajorE0ELS18_0ELNS17_7ScaleInE0ELS19_0EEEEEENSN_INS5_IJSD_SD_SD_EEENS5_IJSW_SW_SW_EEEEENS5_IJNS4_10UnderscoreES1F_S1F_EEEEENS5_IJNS4_28SM100_TMA_2SM_LOAD_MULTICASTES1I_EEENS5_IJNS4_14ComposedLayoutINS4_7SwizzleILi3ELi4ELi3EEENS4_18smem_ptr_flag_bitsILi4EEENSN_INS5_IJNSA_ILi8EEESG_EEENS5_IJSG_SD_EEEEEEENSN_INS5_IJNS5_IJNS5_IJSP_SD_EEENS5_IJSO_SB_EEEEEESD_NS5_IJSB_SB_EEEEEENS5_IJNS5_IJNS5_IJSU_SY_EEESX_EEESW_NS5_IJSB_SY_EEEEEEEEEEEvNS4_8identityENS5_IJNS4_18SM100_TMA_2SM_LOADES1I_EEES24_vS25_EENS_8epilogue10collective18CollectiveEpilogueINS29_23Sm100TmaWarpSpecializedILi4ELi2ELi32ELb1ELb0EEEJNS5_IJSH_SH_SG_EEENS5_IJNSN_ISH_SD_EENSN_ISO_SD_EEEEENS_10bfloat16_tESM_S2I_SM_NS29_6fusion15FusionCallbacksIS2D_NS2J_17LinearCombinationIS2I_fS2I_fLNS_15FloatRoundStyleE2EEES2E_S2H_JEEENS4_5SM1004TMEM4LOAD26SM100_TMEM_LOAD_32dp32b32xENS4_13SM90_TMA_LOADENS1K_INS1L_ILi2ELi4ELi3EEENS1N_ILi16EEENSN_INS5_IJS1P_SO_EEENS5_IJSO_SD_EEEEEEENS4_39AutoVectorizingCopyWithAssumedAlignmentILi128EEENS4_14SM90_TMA_STOREES2Z_S31_S31_EEEvvEEEEvNT_6ParamsE --------------------------
	.section	.text._ZN7cutlass13device_kernelINS_4gemm6kernel13GemmUniversalIN4cute5tupleIJiiiiEEENS1_10collective13CollectiveMmaINS1_46MainloopSm100TmaUmmaWarpSpecializedBlockScaledILi7ELi2ELi2ENS5_IJNS4_1CILi2EEENSA_ILi4EEENSA_ILi1EEEEEEEENS5_IJNSA_ILi256EEENSA_ILi128EEESG_EEENS5_IJNS_12float_e2m1_tENS_13float_ue8m0_tEEEENS5_IJNS5_IJlSD_lEEENS4_6LayoutINS5_IJNS5_IJNS5_IJNSA_ILi32EEESC_EEEiEEESQ_NS5_IJSD_iEEEEEENS5_IJNS5_IJNS5_IJNSA_ILi16EEESC_EEEiEEENS5_IJNS5_IJNSA_ILi0EEESD_EEENSA_ILi512EEEEEENS5_IJSW_iEEEEEEEEEEESL_S13_NS4_8TiledMMAINS4_8MMA_AtomIJNS4_23SM100_MMA_MXF4_2x1SM_SSISJ_SJ_fSK_Li256ELi128ELi32ELNS4_4UMMA5MajorE0ELS18_0ELNS17_7ScaleInE0ELS19_0EEEEEENSN_INS5_IJSD_SD_SD_EEENS5_IJSW_SW_SW_EEEEENS5_IJNS4_10UnderscoreES1F_S1F_EEEEENS5_IJNS4_28SM100_TMA_2SM_LOAD_MULTICASTES1I_EEENS5_IJNS4_14ComposedLayoutINS4_7SwizzleILi3ELi4ELi3EEENS4_18smem_ptr_flag_bitsILi4EEENSN_INS5_IJNSA_ILi8EEESG_EEENS5_IJSG_SD_EEEEEEENSN_INS5_IJNS5_IJNS5_IJSP_SD_EEENS5_IJSO_SB_EEEEEESD_NS5_IJSB_SB_EEEEEENS5_IJNS5_IJNS5_IJSU_SY_EEESX_EEESW_NS5_IJSB_SY_EEEEEEEEEEEvNS4_8identityENS5_IJNS4_18SM100_TMA_2SM_LOADES1I_EEES24_vS25_EENS_8epilogue10collective18CollectiveEpilogueINS29_23Sm100TmaWarpSpecializedILi4ELi2ELi32ELb1ELb0EEEJNS5_IJSH_SH_SG_EEENS5_IJNSN_ISH_SD_EENSN_ISO_SD_EEEEENS_10bfloat16_tESM_S2I_SM_NS29_6fusion15FusionCallbacksIS2D_NS2J_17LinearCombinationIS2I_fS2I_fLNS_15FloatRoundStyleE2EEES2E_S2H_JEEENS4_5SM1004TMEM4LOAD26SM100_TMEM_LOAD_32dp32b32xENS4_13SM90_TMA_LOADENS1K_INS1L_ILi2ELi4ELi3EEENS1N_ILi16EEENSN_INS5_IJS1P_SO_EEENS5_IJSO_SD_EEEEEEENS4_39AutoVectorizingCopyWithAssumedAlignmentILi128EEENS4_14SM90_TMA_STOREES2Z_S31_S31_EEEvvEEEEvNT_6ParamsE,"ax",@progbits
	.align	128
.text._ZN7cutlass13device_kernelINS_4gemm6kernel13GemmUniversalIN4cute5tupleIJiiiiEEENS1_10collective13CollectiveMmaINS1_46MainloopSm100TmaUmmaWarpSpecializedBlockScaledILi7ELi2ELi2ENS5_IJNS4_1CILi2EEENSA_ILi4EEENSA_ILi1EEEEEEEENS5_IJNSA_ILi256EEENSA_ILi128EEESG_EEENS5_IJNS_12float_e2m1_tENS_13float_ue8m0_tEEEENS5_IJNS5_IJlSD_lEEENS4_6LayoutINS5_IJNS5_IJNS5_IJNSA_ILi32EEESC_EEEiEEESQ_NS5_IJSD_iEEEEEENS5_IJNS5_IJNS5_IJNSA_ILi16EEESC_EEEiEEENS5_IJNS5_IJNSA_ILi0EEESD_EEENSA_ILi512EEEEEENS5_IJSW_iEEEEEEEEEEESL_S13_NS4_8TiledMMAINS4_8MMA_AtomIJNS4_23SM100_MMA_MXF4_2x1SM_SSISJ_SJ_fSK_Li256ELi128ELi32ELNS4_4UMMA5MajorE0ELS18_0ELNS17_7ScaleInE0ELS19_0EEEEEENSN_INS5_IJSD_SD_SD_EEENS5_IJSW_SW_SW_EEEEENS5_IJNS4_10UnderscoreES1F_S1F_EEEEENS5_IJNS4_28SM100_TMA_2SM_LOAD_MULTICASTES1I_EEENS5_IJNS4_14ComposedLayoutINS4_7SwizzleILi3ELi4ELi3EEENS4_18smem_ptr_flag_bitsILi4EEENSN_INS5_IJNSA_ILi8EEESG_EEENS5_IJSG_SD_EEEEEEENSN_INS5_IJNS5_IJNS5_IJSP_SD_EEENS5_IJSO_SB_EEEEEESD_NS5_IJSB_SB_EEEEEENS5_IJNS5_IJNS5_IJSU_SY_EEESX_EEESW_NS5_IJSB_SY_EEEEEEEEEEEvNS4_8identityENS5_IJNS4_18SM100_TMA_2SM_LOADES1I_EEES24_vS25_EENS_8epilogue10collective18CollectiveEpilogueINS29_23Sm100TmaWarpSpecializedILi4ELi2ELi32ELb1ELb0EEEJNS5_IJSH_SH_SG_EEENS5_IJNSN_ISH_SD_EENSN_ISO_SD_EEEEENS_10bfloat16_tESM_S2I_SM_NS29_6fusion15FusionCallbacksIS2D_NS2J_17LinearCombinationIS2I_fS2I_fLNS_15FloatRoundStyleE2EEES2E_S2H_JEEENS4_5SM1004TMEM4LOAD26SM100_TMEM_LOAD_32dp32b32xENS4_13SM90_TMA_LOADENS1K_INS1L_ILi2ELi4ELi3EEENS1N_ILi16EEENSN_INS5_IJS1P_SO_EEENS5_IJSO_SD_EEEEEEENS4_39AutoVectorizingCopyWithAssumedAlignmentILi128EEENS4_14SM90_TMA_STOREES2Z_S31_S31_EEEvvEEEEvNT_6ParamsE:
        .type           _ZN7cutlass13device_kernelINS_4gemm6kernel13GemmUniversalIN4cute5tupleIJiiiiEEENS1_10collective13CollectiveMmaINS1_46MainloopSm100TmaUmmaWarpSpecializedBlockScaledILi7ELi2ELi2ENS5_IJNS4_1CILi2EEENSA_ILi4EEENSA_ILi1EEEEEEEENS5_IJNSA_ILi256EEENSA_ILi128EEESG_EEENS5_IJNS_12float_e2m1_tENS_13float_ue8m0_tEEEENS5_IJNS5_IJlSD_lEEENS4_6LayoutINS5_IJNS5_IJNS5_IJNSA_ILi32EEESC_EEEiEEESQ_NS5_IJSD_iEEEEEENS5_IJNS5_IJNS5_IJNSA_ILi16EEESC_EEEiEEENS5_IJNS5_IJNSA_ILi0EEESD_EEENSA_ILi512EEEEEENS5_IJSW_iEEEEEEEEEEESL_S13_NS4_8TiledMMAINS4_8MMA_AtomIJNS4_23SM100_MMA_MXF4_2x1SM_SSISJ_SJ_fSK_Li256ELi128ELi32ELNS4_4UMMA5MajorE0ELS18_0ELNS17_7ScaleInE0ELS19_0EEEEEENSN_INS5_IJSD_SD_SD_EEENS5_IJSW_SW_SW_EEEEENS5_IJNS4_10UnderscoreES1F_S1F_EEEEENS5_IJNS4_28SM100_TMA_2SM_LOAD_MULTICASTES1I_EEENS5_IJNS4_14ComposedLayoutINS4_7SwizzleILi3ELi4ELi3EEENS4_18smem_ptr_flag_bitsILi4EEENSN_INS5_IJNSA_ILi8EEESG_EEENS5_IJSG_SD_EEEEEEENSN_INS5_IJNS5_IJNS5_IJSP_SD_EEENS5_IJSO_SB_EEEEEESD_NS5_IJSB_SB_EEEEEENS5_IJNS5_IJNS5_IJSU_SY_EEESX_EEESW_NS5_IJSB_SY_EEEEEEEEEEEvNS4_8identityENS5_IJNS4_18SM100_TMA_2SM_LOADES1I_EEES24_vS25_EENS_8epilogue10collective18CollectiveEpilogueINS29_23Sm100TmaWarpSpecializedILi4ELi2ELi32ELb1ELb0EEEJNS5_IJSH_SH_SG_EEENS5_IJNSN_ISH_SD_EENSN_ISO_SD_EEEEENS_10bfloat16_tESM_S2I_SM_NS29_6fusion15FusionCallbacksIS2D_NS2J_17LinearCombinationIS2I_fS2I_fLNS_15FloatRoundStyleE2EEES2E_S2H_JEEENS4_5SM1004TMEM4LOAD26SM100_TMEM_LOAD_32dp32b32xENS4_13SM90_TMA_LOADENS1K_INS1L_ILi2ELi4ELi3EEENS1N_ILi16EEENSN_INS5_IJS1P_SO_EEENS5_IJSO_SD_EEEEEEENS4_39AutoVectorizingCopyWithAssumedAlignmentILi128EEENS4_14SM90_TMA_STOREES2Z_S31_S31_EEEvvEEEEvNT_6ParamsE,@function
        .size           _ZN7cutlass13device_kernelINS_4gemm6kernel13GemmUniversalIN4cute5tupleIJiiiiEEENS1_10collective13CollectiveMmaINS1_46MainloopSm100TmaUmmaWarpSpecializedBlockScaledILi7ELi2ELi2ENS5_IJNS4_1CILi2EEENSA_ILi4EEENSA_ILi1EEEEEEEENS5_IJNSA_ILi256EEENSA_ILi128EEESG_EEENS5_IJNS_12float_e2m1_tENS_13float_ue8m0_tEEEENS5_IJNS5_IJlSD_lEEENS4_6LayoutINS5_IJNS5_IJNS5_IJNSA_ILi32EEESC_EEEiEEESQ_NS5_IJSD_iEEEEEENS5_IJNS5_IJNS5_IJNSA_ILi16EEESC_EEEiEEENS5_IJNS5_IJNSA_ILi0EEESD_EEENSA_ILi512EEEEEENS5_IJSW_iEEEEEEEEEEESL_S13_NS4_8TiledMMAINS4_8MMA_AtomIJNS4_23SM100_MMA_MXF4_2x1SM_SSISJ_SJ_fSK_Li256ELi128ELi32ELNS4_4UMMA5MajorE0ELS18_0ELNS17_7ScaleInE0ELS19_0EEEEEENSN_INS5_IJSD_SD_SD_EEENS5_IJSW_SW_SW_EEEEENS5_IJNS4_10UnderscoreES1F_S1F_EEEEENS5_IJNS4_28SM100_TMA_2SM_LOAD_MULTICASTES1I_EEENS5_IJNS4_14ComposedLayoutINS4_7SwizzleILi3ELi4ELi3EEENS4_18smem_ptr_flag_bitsILi4EEENSN_INS5_IJNSA_ILi8EEESG_EEENS5_IJSG_SD_EEEEEEENSN_INS5_IJNS5_IJNS5_IJSP_SD_EEENS5_IJSO_SB_EEEEEESD_NS5_IJSB_SB_EEEEEENS5_IJNS5_IJNS5_IJSU_SY_EEESX_EEESW_NS5_IJSB_SY_EEEEEEEEEEEvNS4_8identityENS5_IJNS4_18SM100_TMA_2SM_LOADES1I_EEES24_vS25_EENS_8epilogue10collective18CollectiveEpilogueINS29_23Sm100TmaWarpSpecializedILi4ELi2ELi32ELb1ELb0EEEJNS5_IJSH_SH_SG_EEENS5_IJNSN_ISH_SD_EENSN_ISO_SD_EEEEENS_10bfloat16_tESM_S2I_SM_NS29_6fusion15FusionCallbacksIS2D_NS2J_17LinearCombinationIS2I_fS2I_fLNS_15FloatRoundStyleE2EEES2E_S2H_JEEENS4_5SM1004TMEM4LOAD26SM100_TMEM_LOAD_32dp32b32xENS4_13SM90_TMA_LOADENS1K_INS1L_ILi2ELi4ELi3EEENS1N_ILi16EEENSN_INS5_IJS1P_SO_EEENS5_IJSO_SD_EEEEEEENS4_39AutoVectorizingCopyWithAssumedAlignmentILi128EEENS4_14SM90_TMA_STOREES2Z_S31_S31_EEEvvEEEEvNT_6ParamsE,(.L_x_204 - _ZN7cutlass13device_kernelINS_4gemm6kernel13GemmUniversalIN4cute5tupleIJiiiiEEENS1_10collective13CollectiveMmaINS1_46MainloopSm100TmaUmmaWarpSpecializedBlockScaledILi7ELi2ELi2ENS5_IJNS4_1CILi2EEENSA_ILi4EEENSA_ILi1EEEEEEEENS5_IJNSA_ILi256EEENSA_ILi128EEESG_EEENS5_IJNS_12float_e2m1_tENS_13float_ue8m0_tEEEENS5_IJNS5_IJlSD_lEEENS4_6LayoutINS5_IJNS5_IJNS5_IJNSA_ILi32EEESC_EEEiEEESQ_NS5_IJSD_iEEEEEENS5_IJNS5_IJNS5_IJNSA_ILi16EEESC_EEEiEEENS5_IJNS5_IJNSA_ILi0EEESD_EEENSA_ILi512EEEEEENS5_IJSW_iEEEEEEEEEEESL_S13_NS4_8TiledMMAINS4_8MMA_AtomIJNS4_23SM100_MMA_MXF4_2x1SM_SSISJ_SJ_fSK_Li256ELi128ELi32ELNS4_4UMMA5MajorE0ELS18_0ELNS17_7ScaleInE0ELS19_0EEEEEENSN_INS5_IJSD_SD_SD_EEENS5_IJSW_SW_SW_EEEEENS5_IJNS4_10UnderscoreES1F_S1F_EEEEENS5_IJNS4_28SM100_TMA_2SM_LOAD_MULTICASTES1I_EEENS5_IJNS4_14ComposedLayoutINS4_7SwizzleILi3ELi4ELi3EEENS4_18smem_ptr_flag_bitsILi4EEENSN_INS5_IJNSA_ILi8EEESG_EEENS5_IJSG_SD_EEEEEEENSN_INS5_IJNS5_IJNS5_IJSP_SD_EEENS5_IJSO_SB_EEEEEESD_NS5_IJSB_SB_EEEEEENS5_IJNS5_IJNS5_IJSU_SY_EEESX_EEESW_NS5_IJSB_SY_EEEEEEEEEEEvNS4_8identityENS5_IJNS4_18SM100_TMA_2SM_LOADES1I_EEES24_vS25_EENS_8epilogue10collective18CollectiveEpilogueINS29_23Sm100TmaWarpSpecializedILi4ELi2ELi32ELb1ELb0EEEJNS5_IJSH_SH_SG_EEENS5_IJNSN_ISH_SD_EENSN_ISO_SD_EEEEENS_10bfloat16_tESM_S2I_SM_NS29_6fusion15FusionCallbacksIS2D_NS2J_17LinearCombinationIS2I_fS2I_fLNS_15FloatRoundStyleE2EEES2E_S2H_JEEENS4_5SM1004TMEM4LOAD26SM100_TMEM_LOAD_32dp32b32xENS4_13SM90_TMA_LOADENS1K_INS1L_ILi2ELi4ELi3EEENS1N_ILi16EEENSN_INS5_IJS1P_SO_EEENS5_IJSO_SD_EEEEEEENS4_39AutoVectorizingCopyWithAssumedAlignmentILi128EEENS4_14SM90_TMA_STOREES2Z_S31_S31_EEEvvEEEEvNT_6ParamsE)
        .other          _ZN7cutlass13device_kernelINS_4gemm6kernel13GemmUniversalIN4cute5tupleIJiiiiEEENS1_10collective13CollectiveMmaINS1_46MainloopSm100TmaUmmaWarpSpecializedBlockScaledILi7ELi2ELi2ENS5_IJNS4_1CILi2EEENSA_ILi4EEENSA_ILi1EEEEEEEENS5_IJNSA_ILi256EEENSA_ILi128EEESG_EEENS5_IJNS_12float_e2m1_tENS_13float_ue8m0_tEEEENS5_IJNS5_IJlSD_lEEENS4_6LayoutINS5_IJNS5_IJNS5_IJNSA_ILi32EEESC_EEEiEEESQ_NS5_IJSD_iEEEEEENS5_IJNS5_IJNS5_IJNSA_ILi16EEESC_EEEiEEENS5_IJNS5_IJNSA_ILi0EEESD_EEENSA_ILi512EEEEEENS5_IJSW_iEEEEEEEEEEESL_S13_NS4_8TiledMMAINS4_8MMA_AtomIJNS4_23SM100_MMA_MXF4_2x1SM_SSISJ_SJ_fSK_Li256ELi128ELi32ELNS4_4UMMA5MajorE0ELS18_0ELNS17_7ScaleInE0ELS19_0EEEEEENSN_INS5_IJSD_SD_SD_EEENS5_IJSW_SW_SW_EEEEENS5_IJNS4_10UnderscoreES1F_S1F_EEEEENS5_IJNS4_28SM100_TMA_2SM_LOAD_MULTICASTES1I_EEENS5_IJNS4_14ComposedLayoutINS4_7SwizzleILi3ELi4ELi3EEENS4_18smem_ptr_flag_bitsILi4EEENSN_INS5_IJNSA_ILi8EEESG_EEENS5_IJSG_SD_EEEEEEENSN_INS5_IJNS5_IJNS5_IJSP_SD_EEENS5_IJSO_SB_EEEEEESD_NS5_IJSB_SB_EEEEEENS5_IJNS5_IJNS5_IJSU_SY_EEESX_EEESW_NS5_IJSB_SY_EEEEEEEEEEEvNS4_8identityENS5_IJNS4_18SM100_TMA_2SM_LOADES1I_EEES24_vS25_EENS_8epilogue10collective18CollectiveEpilogueINS29_23Sm100TmaWarpSpecializedILi4ELi2ELi32ELb1ELb0EEEJNS5_IJSH_SH_SG_EEENS5_IJNSN_ISH_SD_EENSN_ISO_SD_EEEEENS_10bfloat16_tESM_S2I_SM_NS29_6fusion15FusionCallbacksIS2D_NS2J_17LinearCombinationIS2I_fS2I_fLNS_15FloatRoundStyleE2EEES2E_S2H_JEEENS4_5SM1004TMEM4LOAD26SM100_TMEM_LOAD_32dp32b32xENS4_13SM90_TMA_LOADENS1K_INS1L_ILi2ELi4ELi3EEENS1N_ILi16EEENSN_INS5_IJS1P_SO_EEENS5_IJSO_SD_EEEEEEENS4_39AutoVectorizingCopyWithAssumedAlignmentILi128EEENS4_14SM90_TMA_STOREES2Z_S31_S31_EEEvvEEEEvNT_6ParamsE,@"STO_CUDA_ENTRY STV_DEFAULT"
_ZN7cutlass13device_kernelINS_4gemm6kernel13GemmUniversalIN4cute5tupleIJiiiiEEENS1_10collective13CollectiveMmaINS1_46MainloopSm100TmaUmmaWarpSpecializedBlockScaledILi7ELi2ELi2ENS5_IJNS4_1CILi2EEENSA_ILi4EEENSA_ILi1EEEEEEEENS5_IJNSA_ILi256EEENSA_ILi128EEESG_EEENS5_IJNS_12float_e2m1_tENS_13float_ue8m0_tEEEENS5_IJNS5_IJlSD_lEEENS4_6LayoutINS5_IJNS5_IJNS5_IJNSA_ILi32EEESC_EEEiEEESQ_NS5_IJSD_iEEEEEENS5_IJNS5_IJNS5_IJNSA_ILi16EEESC_EEEiEEENS5_IJNS5_IJNSA_ILi0EEESD_EEENSA_ILi512EEEEEENS5_IJSW_iEEEEEEEEEEESL_S13_NS4_8TiledMMAINS4_8MMA_AtomIJNS4_23SM100_MMA_MXF4_2x1SM_SSISJ_SJ_fSK_Li256ELi128ELi32ELNS4_4UMMA5MajorE0ELS18_0ELNS17_7ScaleInE0ELS19_0EEEEEENSN_INS5_IJSD_SD_SD_EEENS5_IJSW_SW_SW_EEEEENS5_IJNS4_10UnderscoreES1F_S1F_EEEEENS5_IJNS4_28SM100_TMA_2SM_LOAD_MULTICASTES1I_EEENS5_IJNS4_14ComposedLayoutINS4_7SwizzleILi3ELi4ELi3EEENS4_18smem_ptr_flag_bitsILi4EEENSN_INS5_IJNSA_ILi8EEESG_EEENS5_IJSG_SD_EEEEEEENSN_INS5_IJNS5_IJNS5_IJSP_SD_EEENS5_IJSO_SB_EEEEEESD_NS5_IJSB_SB_EEEEEENS5_IJNS5_IJNS5_IJSU_SY_EEESX_EEESW_NS5_IJSB_SY_EEEEEEEEEEEvNS4_8identityENS5_IJNS4_18SM100_TMA_2SM_LOADES1I_EEES24_vS25_EENS_8epilogue10collective18CollectiveEpilogueINS29_23Sm100TmaWarpSpecializedILi4ELi2ELi32ELb1ELb0EEEJNS5_IJSH_SH_SG_EEENS5_IJNSN_ISH_SD_EENSN_ISO_SD_EEEEENS_10bfloat16_tESM_S2I_SM_NS29_6fusion15FusionCallbacksIS2D_NS2J_17LinearCombinationIS2I_fS2I_fLNS_15FloatRoundStyleE2EEES2E_S2H_JEEENS4_5SM1004TMEM4LOAD26SM100_TMEM_LOAD_32dp32b32xENS4_13SM90_TMA_LOADENS1K_INS1L_ILi2ELi4ELi3EEENS1N_ILi16EEENSN_INS5_IJS1P_SO_EEENS5_IJSO_SD_EEEEEEENS4_39AutoVectorizingCopyWithAssumedAlignmentILi128EEENS4_14SM90_TMA_STOREES2Z_S31_S31_EEEvvEEEEvNT_6ParamsE:
[----:B------:R-:W1:Y:S01]  /*0000*/  LDC R1, c[0x0][0x37c] ;  /* 0x0000df00ff017b82 */ /* 0x000e620000000800 */
[----:B------:R-:W2:Y:S01]  /*0010*/  S2R R97, SR_TID.X ;  /* 0x0000000000617919 */ /* 0x000ea20000002100 */
[----:B------:R-:W3:Y:S06]  /*0020*/  LDCU.64 UR12, c[0x0][0xc90] ;  /* 0x00019200ff0c77ac */ /* 0x000eec0008000a00 */
[----:B------:R-:W4:Y:S01]  /*0030*/  S2UR UR57, SR_CgaCtaId ;  /* 0x00000000003979c3 */ /* 0x000f220000008800 */
[----:B------:R-:W-:Y:S02]  /*0040*/  PRMT R84, RZ, 0x7610, R84 ;  /* 0x00007610ff547816 */ /* 0x000fe40000000054 */
[----:B------:R-:W-:-:S02]  /*0050*/  ELECT P0, URZ, PT ;  /* 0x0000000000ff782f */ /* 0x000fc40003800000 */
[----:B---3--:R-:W-:-:S04]  /*0060*/  ISETP.NE.U32.AND P1, PT, RZ, UR12, PT ;  /* 0x0000000cff007c0c */ /* 0x008fc8000bf25070 */
[----:B------:R-:W-:Y:S01]  /*0070*/  ISETP.NE.AND.EX P2, PT, RZ, UR13, PT, P1 ;  /* 0x0000000dff007c0c */ /* 0x000fe2000bf45310 */
[----:B----4-:R-:W-:Y:S02]  /*0080*/  ULOP3.LUT UR62, UR57, 0x1, URZ, 0xc0, !UPT ;  /* 0x00000001393e7892 */ /* 0x010fe4000f8ec0ff */
[----:B------:R-:W-:Y:S01]  /*0090*/  ULOP3.LUT UR65, UR57, 0x1, URZ, 0x3c, !UPT ;  /* 0x0000000139417892 */ /* 0x000fe2000f8e3cff */
[----:B--2---:R-:W-:-:S05]  /*00a0*/  SHF.R.U32.HI R85, RZ, 0x5, R97 ;  /* 0x00000005ff557819 */ /* 0x004fca0000011661 */
[----:B------:R-:W2:Y:S02]  /*00b0*/  SHFL.IDX PT, R0, R85, RZ, 0x1f ;  /* 0x00001fff55007589 */ /* 0x000ea400000e0000 */
[----:B--2---:R-:W-:Y:S02]  /*00c0*/  R2UR UR19, R0 ;  /* 0x00000000001372ca */ /* 0x004fe400000e0000 */
[----:B-1----:R-:W-:Y:S05]  /*00d0*/  @P2 BRA `(.L_x_0) ;  /* 0x0000000000302947 */ /* 0x002fea0003800000 */
[----:B------:R-:W1:Y:S02]  /*00e0*/  LDCU.64 UR4, c[0x0][0xc88] ;  /* 0x00019100ff0477ac */ /* 0x000e640008000a00 */
[----:B-1----:R-:W-:-:S04]  /*00f0*/  UISETP.NE.U32.AND UP0, UPT, UR4, URZ, UPT ;  /* 0x000000ff0400728c */ /* 0x002fc8000bf05070 */
[----:B------:R-:W-:-:S09]  /*0100*/  UISETP.NE.AND.EX UP0, UPT, UR5, URZ, UPT, UP0 ;  /* 0x000000ff0500728c */ /* 0x000fd2000bf05300 */
[----:B------:R-:W-:Y:S05]  /*0110*/  BRA.U !UP0, `(.L_x_1) ;  /* 0x0000000108147547 */ /* 0x000fea000b800000 */
[----:B------:R-:W1:Y:S01]  /*0120*/  LDC.64 R2, c[0x0][0xc88] ;  /* 0x00032200ff027b82 */ /* 0x000e620000000a00 */
[----:B------:R-:W1:Y:S02]  /*0130*/  LDCU.64 UR4, c[0x0][0x358] ;  /* 0x00006b00ff0477ac */ /* 0x000e640008000a00 */
[----:B-1----:R1:W5:Y:S01]  /*0140*/  LDG.E R41, desc[UR4][R2.64] ;  /* 0x0000000402297981 */ /* 0x002362000c1e1900 */
[----:B------:R-:W-:Y:S01]  /*0150*/  HFMA2 R84, -RZ, RZ, 0, 5.9604644775390625e-08 ;  /* 0x00000001ff547431 */ /* 0x000fe200000001ff */
[----:B------:R-:W-:Y:S05]  /*0160*/  BRA `(.L_x_0) ;  /* 0x00000000000c7947 */ /* 0x000fea0003800000 */
.L_x_1:
[----:B------:R-:W1:Y:S01]  /*0170*/  LDCU UR4, c[0x0][0xc80] ;  /* 0x00019000ff0477ac */ /* 0x000e620008000800 */
[----:B------:R-:W-:Y:S01]  /*0180*/  HFMA2 R84, -RZ, RZ, 0, 5.9604644775390625e-08 ;  /* 0x00000001ff547431 */ /* 0x000fe200000001ff */
[----:B-1----:R-:W-:-:S07]  /*0190*/  MOV R41, UR4 ;  /* 0x0000000400297c02 */ /* 0x002fce0008000f00 */
.L_x_0:
[----:B------:R-:W2:Y:S02]  /*01a0*/  LDCU.64 UR4, c[0x0][0xcb0] ;  /* 0x00019600ff0477ac */ /* 0x000ea40008000a00 */
[----:B--2---:R-:W-:-:S04]  /*01b0*/  UISETP.NE.U32.AND UP0, UPT, UR4, URZ, UPT ;  /* 0x000000ff0400728c */ /* 0x004fc8000bf05070 */
[----:B------:R-:W-:-:S09]  /*01c0*/  UISETP.NE.AND.EX UP0, UPT, UR5, URZ, UPT, UP0 ;  /* 0x000000ff0500728c */ /* 0x000fd2000bf05300 */
[----:B------:R-:W-:Y:S05]  /*01d0*/  BRA.U UP0, `(.L_x_2) ;  /* 0x0000000100287547 */ /* 0x000fea000b800000 */
[----:B------:R-:W2:Y:S02]  /*01e0*/  LDCU.64 UR4, c[0x0][0xca8] ;  /* 0x00019500ff0477ac */ /* 0x000ea40008000a00 */
[----:B--2---:R-:W-:-:S04]  /*01f0*/  UISETP.NE.U32.AND UP0, UPT, UR4, URZ, UPT ;  /* 0x000000ff0400728c */ /* 0x004fc8000bf05070 */
[----:B------:R-:W-:-:S09]  /*0200*/  UISETP.NE.AND.EX UP0, UPT, UR5, URZ, UPT, UP0 ;  /* 0x000000ff0500728c */ /* 0x000fd2000bf05300 */
[----:B------:R-:W-:Y:S05]  /*0210*/  BRA.U !UP0, `(.L_x_3) ;  /* 0x0000000108107547 */ /* 0x000fea000b800000 */
[----:B------:R-:W2:Y:S01]  /*0220*/  LDC.64 R38, c[0x0][0xca8] ;  /* 0x00032a00ff267b82 */ /* 0x000ea20000000a00 */
[----:B------:R-:W2:Y:S02]  /*0230*/  LDCU.64 UR4, c[0x0][0x358] ;  /* 0x00006b00ff0477ac */ /* 0x000ea40008000a00 */
[----:B--2---:R2:W5:Y:S01]  /*0240*/  LDG.E R38, desc[UR4][R38.64] ;  /* 0x0000000426267981 */ /* 0x004562000c1e1900 */
[----:B------:R-:W-:Y:S05]  /*0250*/  BRA `(.L_x_2) ;  /* 0x0000000000087947 */ /* 0x000fea0003800000 */
.L_x_3:
[----:B------:R-:W2:Y:S02]  /*0260*/  LDCU UR4, c[0x0][0xca0] ;  /* 0x00019400ff0477ac */ /* 0x000ea40008000800 */
[----:B--2---:R-:W-:Y:S02]  /*0270*/  MOV R38, UR4 ;  /* 0x0000000400267c02 */ /* 0x004fe40008000f00 */
.L_x_2:
[----:B------:R-:W-:Y:S01]  /*0280*/  IMAD.U32 R0, RZ, RZ, UR19 ;  /* 0x00000013ff007e24 */ /* 0x000fe2000f8e00ff */
[----:B------:R-:W-:Y:S04]  /*0290*/  BSSY.RECONVERGENT B0, `(.L_x_4) ;  /* 0x0000012000007945 */ /* 0x000fe80003800200 */
[C---:B------:R-:W-:Y:S02]  /*02a0*/  ISETP.NE.OR P3, PT, R0.reuse, 0x1, !P0 ;  /* 0x000000010000780c */ /* 0x040fe40004765670 */
[----:B------:R-:W-:-:S11]  /*02b0*/  ISETP.NE.OR P2, PT, R0, 0x3, !P0 ;  /* 0x000000030000780c */ /* 0x000fd60004745670 */
[----:B------:R-:W-:Y:S05]  /*02c0*/  @P3 BRA `(.L_x_5) ;  /* 0x0000000000383947 */ /* 0x000fea0003800000 */
[----:B------:R-:W3:Y:S02]  /*02d0*/  LDCU.64 UR4, c[0x0][0x348] ;  /* 0x00006900ff0477ac */ /* 0x000ee40008000a00 */
[----:B---3--:R-:W-:Y:S02]  /*02e0*/  UIADD3 UR10, UP3, UPT, UR4, 0x80, URZ ;  /* 0x00000080040a7890 */ /* 0x008fe4000ff7e0ff */
[----:B------:R-:W-:Y:S02]  /*02f0*/  UIADD3 UR8, UP2, UPT, UR4, 0x180, URZ ;  /* 0x0000018004087890 */ /* 0x000fe4000ff5e0ff */
[----:B------:R-:W-:Y:S02]  /*0300*/  UIADD3 UR6, UP1, UPT, UR4, 0x280, URZ ;  /* 0x0000028004067890 */ /* 0x000fe4000ff3e0ff */
[----:B------:R-:W-:Y:S02]  /*0310*/  UIADD3 UR4, UP0, UPT, UR4, 0x380, URZ ;  /* 0x0000038004047890 */ /* 0x000fe4000ff1e0ff */
[----:B------:R-:W-:-:S02]  /*0320*/  UIADD3.X UR11, UPT, UPT, URZ, UR5, URZ, UP3, !UPT ;  /* 0x00000005ff0b7290 */ /* 0x000fc40009ffe4ff */
[----:B------:R-:W-:Y:S02]  /*0330*/  UIADD3.X UR9, UPT, UPT, URZ, UR5, URZ, UP2, !UPT ;  /* 0x00000005ff097290 */ /* 0x000fe400097fe4ff */
[----:B------:R-:W-:Y:S02]  /*0340*/  UIADD3.X UR7, UPT, UPT, URZ, UR5, URZ, UP1, !UPT ;  /* 0x00000005ff077290 */ /* 0x000fe40008ffe4ff */
[----:B------:R-:W-:-:S03]  /*0350*/  UIADD3.X UR5, UPT, UPT, URZ, UR5, URZ, UP0, !UPT ;  /* 0x00000005ff057290 */ /* 0x000fc600087fe4ff */
[----:B------:R3:W-:Y:S02]  /*0360*/  UTMACCTL.PF [UR10] ;  /* 0x000000000a0079b9 */ /* 0x0007e40008040000 */
[----:B------:R3:W-:Y:S02]  /*0370*/  UTMACCTL.PF [UR8] ;  /* 0x00000000080079b9 */ /* 0x0007e40008040000 */
[----:B------:R3:W-:Y:S02]  /*0380*/  UTMACCTL.PF [UR6] ;  /* 0x00000000060079b9 */ /* 0x0007e40008040000 */
[----:B------:R3:W-:Y:S02]  /*0390*/  UTMACCTL.PF [UR4] ;  /* 0x00000000040079b9 */ /* 0x0007e40008040000 */
[----:B---3--:R-:W-:Y:S01]  /*03a0*/  NOP ;  /* 0x0000000000007918 */ /* 0x008fe20000000000 */
.L_x_5:
[----:B------:R-:W-:Y:S05]  /*03b0*/  BSYNC.RECONVERGENT B0 ;  /* 0x0000000000007941 */ /* 0x000fea0003800200 */
.L_x_4:
[----:B------:R-:W-:Y:S04]  /*03c0*/  BSSY.RECONVERGENT B0, `(.L_x_6) ;  /* 0x000000a000007945 */ /* 0x000fe80003800200 */
[----:B------:R-:W-:Y:S05]  /*03d0*/  @P2 BRA `(.L_x_7) ;  /* 0x0000000000202947 */ /* 0x000fea0003800000 */
[----:B------:R-:W3:Y:S02]  /*03e0*/  LDCU.64 UR4, c[0x0][0x348] ;  /* 0x00006900ff0477ac */ /* 0x000ee40008000a00 */
[----:B---3--:R-:W-:Y:S02]  /*03f0*/  UIADD3 UR6, UP1, UPT, UR4, 0x980, URZ ;  /* 0x0000098004067890 */ /* 0x008fe4000ff3e0ff */
[----:B------:R-:W-:Y:S02]  /*0400*/  UIADD3 UR4, UP0, UPT, UR4, 0xa80, URZ ;  /* 0x00000a8004047890 */ /* 0x000fe4000ff1e0ff */
[----:B------:R-:W-:Y:S02]  /*0410*/  UIADD3.X UR7, UPT, UPT, URZ, UR5, URZ, UP1, !UPT ;  /* 0x00000005ff077290 */ /* 0x000fe40008ffe4ff */
[----:B------:R-:W-:-:S07]  /*0420*/  UIADD3.X UR5, UPT, UPT, URZ, UR5, URZ, UP0, !UPT ;  /* 0x00000005ff057290 */ /* 0x000fce00087fe4ff */
[----:B------:R3:W-:Y:S02]  /*0430*/  UTMACCTL.PF [UR6] ;  /* 0x00000000060079b9 */ /* 0x0007e40008040000 */
[----:B------:R3:W-:Y:S02]  /*0440*/  UTMACCTL.PF [UR4] ;  /* 0x00000000040079b9 */ /* 0x0007e40008040000 */
[----:B---3--:R-:W-:Y:S01]  /*0450*/  NOP ;  /* 0x0000000000007918 */ /* 0x008fe20000000000 */
.L_x_7:
[----:B------:R-:W-:Y:S05]  /*0460*/  BSYNC.RECONVERGENT B0 ;  /* 0x0000000000007941 */ /* 0x000fea0003800200 */
.L_x_6:
[----:B------:R-:W3:Y:S01]  /*0470*/  LDCU.64 UR4, c[0x0][0xc88] ;  /* 0x00019100ff0477ac */ /* 0x000ee20008000a00 */
[----:B------:R-:W-:Y:S01]  /*0480*/  ISETP.NE.AND.EX P1, PT, RZ, UR13, PT, P1 ;  /* 0x0000000dff007c0c */ /* 0x000fe2000bf25310 */
[----:B------:R-:W-:Y:S01]  /*0490*/  UPLOP3.LUT UP4, UPT, UPT, UPT, UPT, 0x80, 0x8 ;  /* 0x000000000008789c */ /* 0x000fe20003f8f070 */
[----:B---3--:R-:W-:-:S04]  /*04a0*/  ISETP.NE.U32.AND P2, PT, RZ, UR4, PT ;  /* 0x00000004ff007c0c */ /* 0x008fc8000bf45070 */
[----:B------:R-:W-:-:S13]  /*04b0*/  ISETP.NE.AND.EX P2, PT, RZ, UR5, PT, P2 ;  /* 0x00000005ff007c0c */ /* 0x000fda000bf45320 */
[----:B------:R-:W-:Y:S05]  /*04c0*/  @P2 BRA P1, `(.L_x_8) ;  /* 0x0000000000282947 */ /* 0x000fea0000800000 */
[----:B------:R-:W-:Y:S01]  /*04d0*/  UISETP.NE.U32.AND UP0, UPT, UR12, URZ, UPT ;  /* 0x000000ff0c00728c */ /* 0x000fe2000bf05070 */
[----:B-----5:R-:W-:Y:S01]  /*04e0*/  FSETP.NEU.AND P1, PT, R41, RZ, PT ;  /* 0x000000ff2900720b */ /* 0x020fe20003f2d000 */
[----:B------:R-:W-:Y:S02]  /*04f0*/  UISETP.NE.U32.AND UP2, UPT, UR4, URZ, UPT ;  /* 0x000000ff0400728c */ /* 0x000fe4000bf45070 */
[----:B------:R-:W-:Y:S02]  /*0500*/  UISETP.NE.AND.EX UP1, UPT, UR13, URZ, UPT, UP0 ;  /* 0x000000ff0d00728c */ /* 0x000fe4000bf25300 */
[----:B------:R-:W-:-:S04]  /*0510*/  UISETP.NE.AND.EX UP0, UPT, UR5, URZ, UPT, UP2 ;  /* 0x000000ff0500728c */ /* 0x000fc8000bf05320 */
[----:B------:R-:W-:-:S04]  /*0520*/  USEL UR4, URZ, 0xffffffff, UP0 ;  /* 0xffffffffff047887 */ /* 0x000fc80008000000 */
[----:B------:R-:W-:Y:S01]  /*0530*/  VOTEU.ANY UP0, P1 ;  /* 0x0000000000ff7886 */ /* 0x000fe20000800100 */
[----:B------:R-:W-:-:S04]  /*0540*/  @!UP1 USEL UR4, URZ, 0xffffffff, UP0 ;  /* 0xffffffffff049887 */ /* 0x000fc80008000000 */
[----:B------:R-:W-:-:S04]  /*0550*/  ULOP3.LUT UR4, UR4, 0x1, URZ, 0xc0, !UPT ;  /* 0x0000000104047892 */ /* 0x000fc8000f8ec0ff */
[----:B------:R-:W-:-:S11]  /*0560*/  UISETP.NE.U32.AND UP4, UPT, UR4, 0x1, UPT ;  /* 0x000000010400788c */ /* 0x000fd6000bf85070 */
.L_x_8:
[----:B------:R-:W3:Y:S01]  /*0570*/  SHFL.IDX PT, R0, R85, RZ, 0x1f ;  /* 0x00001fff55007589 */ /* 0x000ee200000e0000 */
[----:B------:R-:W-:-:S04]  /*0580*/  UISETP.NE.AND UP0, UPT, UR19, 0x2, UPT ;  /* 0x000000021300788c */ /* 0x000fc8000bf05270 */
[----:B------:R-:W-:Y:S02]  /*0590*/  UISETP.EQ.AND UP1, UPT, UR62, URZ, !UP0 ;  /* 0x000000ff3e00728c */ /* 0x000fe4000c722270 */
[----:B------:R-:W-:-:S04]  /*05a0*/  USEL UR48, URZ, 0x1, UP0 ;  /* 0x00000001ff307887 */ /* 0x000fc80008000000 */
[----:B------:R-:W-:Y:S02]  /*05b0*/  PLOP3.LUT P4, PT, P0, PT, UP1, 0x80, 0x8 ;  /* 0x000000000008781c */ /* 0x000fe4000078f018 */
[----:B---3--:R-:W-:-:S13]  /*05c0*/  ISETP.NE.AND P1, PT, R0, RZ, PT ;  /* 0x000000ff0000720c */ /* 0x008fda0003f25270 */
[----:B------:R-:W-:Y:S05]  /*05d0*/  @P1 BRA `(.L_x_9) ;  /* 0x00000000006c1947 */ /* 0x000fea0003800000 */
[----:B------:R-:W-:Y:S01]  /*05e0*/  UMOV UR4, 0x400 ;  /* 0x0000040000047882 */ /* 0x000fe20000000000 */
[----:B------:R-:W-:Y:S01]  /*05f0*/  UMOV UR8, 0x1 ;  /* 0x0000000100087882 */ /* 0x000fe20000000000 */
[----:B------:R-:W-:Y:S01]  /*0600*/  UMOV UR6, 0x4 ;  /* 0x0000000400067882 */ /* 0x000fe20000000000 */
[----:B------:R-:W-:Y:S02]  /*0610*/  ULEA UR4, UR57, UR4, 0x18 ;  /* 0x0000000439047291 */ /* 0x000fe4000f8ec0ff */
[----:B------:R-:W-:-:S04]  /*0620*/  UIADD3 UR8, UPT, UPT, -UR8, 0x100000, URZ ;  /* 0x0010000008087890 */ /* 0x000fc8000fffe1ff */
[----:B------:R-:W-:Y:S02]  /*0630*/  USHF.L.U32 UR9, UR8, 0xb, URZ ;  /* 0x0000000b08097899 */ /* 0x000fe400080006ff */
[----:B------:R-:W-:Y:S02]  /*0640*/  USHF.L.U32 UR8, UR8, 0x1, URZ ;  /* 0x0000000108087899 */ /* 0x000fe400080006ff */
[----:B------:R-:W-:-:S04]  /*0650*/  UIADD3 UR6, UPT, UPT, -UR6, 0x100000, URZ ;  /* 0x0010000006067890 */ /* 0x000fc8000fffe1ff */
[----:B------:R-:W-:Y:S02]  /*0660*/  USHF.L.U32 UR7, UR6, 0xb, URZ ;  /* 0x0000000b06077899 */ /* 0x000fe400080006ff */
[----:B------:R-:W-:Y:S01]  /*0670*/  USHF.L.U32 UR6, UR6, 0x1, URZ ;  /* 0x0000000106067899 */ /* 0x000fe200080006ff */
[----:B------:R-:W-:Y:S01]  /*0680*/  ELECT P1, URZ, PT ;  /* 0x0000000000ff782f */ /* 0x000fe20003820000 */
[----:B------:R-:W3:Y:S02]  /*0690*/  FENCE.VIEW.ASYNC.S ;  /* 0x00000000000073c6 */ /* 0x000ee40000000000 */
[----:B---3--:R3:W4:Y:S08]  /*06a0*/  SYNCS.EXCH.64 URZ, [UR4], UR8 ;  /* 0x0000000804ff75b2 */ /* 0x0087300008000100 */
[----:B------:R3:W1:Y:S01]  /*06b0*/  SYNCS.EXCH.64 URZ, [UR4+0x38], UR6 ;  /* 0x0000380604ff75b2 */ /* 0x0006620008000100 */
        /* <DEDUP_REMOVED lines=12> */
[----:B------:R-:W-:Y:S01]  /*0780*/  NOP ;  /* 0x0000000000007918 */ /* 0x000fe20000000000 */
.L_x_9:
[----:B------:R-:W2:Y:S01]  /*0790*/  SHFL.IDX PT, R0, R85, RZ, 0x1f ;  /* 0x00001fff55007589 */ /* 0x000ea200000e0000 */
[----:B------:R-:W-:Y:S01]  /*07a0*/  NOP ;  /* 0x0000000000007918 */ /* 0x000fe20000000000 */
[----:B--2---:R-:W-:-:S13]  /*07b0*/  ISETP.NE.AND P1, PT, R0, 0x1, PT ;  /* 0x000000010000780c */ /* 0x004fda0003f25270 */
[----:B------:R-:W-:Y:S05]  /*07c0*/  @P1 BRA `(.L_x_10) ;  /* 0x0000000000541947 */ /* 0x000fea0003800000 */
[----:B---3--:R-:W-:Y:S01]  /*07d0*/  UMOV UR4, 0x400 ;  /* 0x0000040000047882 */ /* 0x008fe20000000000 */
        /* <DEDUP_REMOVED lines=10> */
[----:B------:R-:W2:Y:S02]  /*0880*/  FENCE.VIEW.ASYNC.S ;  /* 0x00000000000073c6 */ /* 0x000ea40000000000 */
[----:B--2---:R2:W3:Y:S08]  /*0890*/  SYNCS.EXCH.64 URZ, [UR4+0x70], UR8 ;  /* 0x0000700804ff75b2 */ /* 0x0044f00008000100 */
        /* <DEDUP_REMOVED lines=8> */
.L_x_10:
[----:B------:R-:W4:Y:S01]  /*0920*/  SHFL.IDX PT, R0, R85, RZ, 0x1f ;  /* 0x00001fff55007589 */ /* 0x000f2200000e0000 */
[----:B------:R-:W-:Y:S01]  /*0930*/  NOP ;  /* 0x0000000000007918 */ /* 0x000fe20000000000 */
[----:B----4-:R-:W-:-:S13]  /*0940*/  ISETP.NE.AND P1, PT, R0, 0x3, PT ;  /* 0x000000030000780c */ /* 0x010fda0003f25270 */
[----:B------:R-:W-:Y:S05]  /*0950*/  @P1 BRA `(.L_x_11) ;  /* 0x00000000002c1947 */ /* 0x000fea0003800000 */
[----:B--23--:R-:W-:Y:S01]  /*0960*/  UMOV UR6, 0x400 ;  /* 0x0000040000067882 */ /* 0x00cfe20000000000 */
[----:B------:R-:W-:Y:S01]  /*0970*/  UMOV UR4, 0x20 ;  /* 0x0000002000047882 */ /* 0x000fe20000000000 */
[----:B------:R-:W-:Y:S02]  /*0980*/  ULEA UR6, UR57, UR6, 0x18 ;  /* 0x0000000639067291 */ /* 0x000fe4000f8ec0ff */
[----:B------:R-:W-:-:S04]  /*0990*/  UIADD3 UR4, UPT, UPT, -UR4, 0x100000, URZ ;  /* 0x0010000004047890 */ /* 0x000fc8000fffe1ff */
[----:B------:R-:W-:Y:S02]  /*09a0*/  USHF.L.U32 UR5, UR4, 0xb, URZ ;  /* 0x0000000b04057899 */ /* 0x000fe400080006ff */
[----:B------:R-:W-:Y:S01]  /*09b0*/  USHF.L.U32 UR4, UR4, 0x1, URZ ;  /* 0x0000000104047899 */ /* 0x000fe200080006ff */
[----:B------:R-:W-:Y:S01]  /*09c0*/  ELECT P1, URZ, PT ;  /* 0x0000000000ff782f */ /* 0x000fe20003820000 */
[----:B------:R-:W2:Y:S10]  /*09d0*/  FENCE.VIEW.ASYNC.S ;  /* 0x00000000000073c6 */ /* 0x000eb40000000000 */
[----:B--2---:R4:W2:Y:S01]  /*09e0*/  SYNCS.EXCH.64 URZ, [UR6+0xb0], UR4 ;  /* 0x0000b00406ff75b2 */ /* 0x0048a20008000100 */
[----:B------:R4:W3:Y:S02]  /*09f0*/  SYNCS.EXCH.64 URZ, [UR6+0xb8], UR4 ;  /* 0x0000b80406ff75b2 */ /* 0x0008e40008000100 */
[----:B----4-:R-:W-:Y:S01]  /*0a00*/  NOP ;  /* 0x0000000000007918 */ /* 0x010fe20000000000 */
.L_x_11:
[----:B------:R-:W4:Y:S01]  /*0a10*/  SHFL.IDX PT, R0, R85, RZ, 0x1f ;  /* 0x00001fff55007589 */ /* 0x000f2200000e0000 */
[----:B------:R-:W-:Y:S01]  /*0a20*/  NOP ;  /* 0x0000000000007918 */ /* 0x000fe20000000000 */
[----:B----4-:R-:W-:-:S13]  /*0a30*/  ISETP.NE.AND P1, PT, R0, 0x4, PT ;  /* 0x000000040000780c */ /* 0x010fda0003f25270 */
[----:B------:R-:W-:Y:S05]  /*0a40*/  @P1 BRA `(.L_x_12) ;  /* 0x0000000000481947 */ /* 0x000fea0003800000 */
[----:B--23--:R-:W-:Y:S01]  /*0a50*/  UMOV UR4, 0x720 ;  /* 0x0000072000047882 */ /* 0x00cfe20000000000 */
[----:B------:R-:W-:Y:S01]  /*0a60*/  UMOV UR6, 0x400 ;  /* 0x0000040000067882 */ /* 0x000fe20000000000 */
[----:B------:R-:W-:Y:S01]  /*0a70*/  USEL UR4, UR4, 0x620, UP4 ;  /* 0x0000062004047887 */ /* 0x000fe2000a000000 */
        /* <DEDUP_REMOVED lines=10> */
[----:B--2---:R4:W2:Y:S08]  /*0b20*/  SYNCS.EXCH.64 URZ, [UR6+0xc0], UR8 ;  /* 0x0000c00806ff75b2 */ /* 0x0048b00008000100 */
[----:B------:R4:W3:Y:S01]  /*0b30*/  SYNCS.EXCH.64 URZ, [UR6+0xd0], UR4 ;  /* 0x0000d00406ff75b2 */ /* 0x0008e20008000100 */
[----:B------:R4:W1:Y:S01]  /*0b40*/  SYNCS.EXCH.64 URZ, [UR6+0xc8], UR8 ;  /* 0x0000c80806ff75b2 */ /* 0x0008620008000100 */
[----:B------:R4:W1:Y:S02]  /*0b50*/  SYNCS.EXCH.64 URZ, [UR6+0xd8], UR4 ;  /* 0x0000d80406ff75b2 */ /* 0x0008640008000100 */
[----:B----4-:R-:W-:Y:S01]  /*0b60*/  NOP ;  /* 0x0000000000007918 */ /* 0x010fe20000000000 */
.L_x_12:
[----:B------:R-:W4:Y:S01]  /*0b70*/  SHFL.IDX PT, R0, R85, RZ, 0x1f ;  /* 0x00001fff55007589 */ /* 0x000f2200000e0000 */
[----:B------:R-:W-:Y:S01]  /*0b80*/  NOP ;  /* 0x0000000000007918 */ /* 0x000fe20000000000 */
[----:B----4-:R-:W-:-:S13]  /*0b90*/  ISETP.NE.AND P1, PT, R0, 0x5, PT ;  /* 0x000000050000780c */ /* 0x010fda0003f25270 */
[----:B------:R-:W-:Y:S05]  /*0ba0*/  @P1 BRA `(.L_x_13) ;  /* 0x0000000000441947 */ /* 0x000fea0003800000 */
[----:B--23--:R-:W-:Y:S01]  /*0bb0*/  UMOV UR4, 0x400 ;  /* 0x0000040000047882 */ /* 0x00cfe20000000000 */
        /* <DEDUP_REMOVED lines=16> */
.L_x_13:
[----:B------:R-:W4:Y:S01]  /*0cc0*/  SHFL.IDX PT, R0, R85, RZ, 0x1f ;  /* 0x00001fff55007589 */ /* 0x000f2200000e0000 */
[----:B------:R-:W-:Y:S01]  /*0cd0*/  ISETP.NE.OR P0, PT, RZ, UR19, !P0 ;  /* 0x00000013ff007c0c */ /* 0x000fe2000c705670 */
        /* <DEDUP_REMOVED lines=12> */
[----:B------:R4:W3:Y:S01]  /*0da0*/  SYNCS.EXCH.64 URZ, [UR4+0x110], UR6 ;  /* 0x0001100604ff75b2 */ /* 0x0008e20008000100 */
[----:B------:R4:W1:Y:S01]  /*0db0*/  SYNCS.EXCH.64 URZ, [UR4+0x108], UR6 ;  /* 0x0001080604ff75b2 */ /* 0x0008620008000100 */
[----:B------:R4:W1:Y:S02]  /*0dc0*/  SYNCS.EXCH.64 URZ, [UR4+0x118], UR6 ;  /* 0x0001180604ff75b2 */ /* 0x0008640008000100 */
[----:B----4-:R-:W-:Y:S01]  /*0dd0*/  NOP ;  /* 0x0000000000007918 */ /* 0x010fe20000000000 */
.L_x_14:
[----:B------:R-:W-:Y:S01]  /*0de0*/  VOTEU.ALL UP0, P0 ;  /* 0x0000000000ff7886 */ /* 0x000fe20000000000 */
[----:B--23--:R-:W-:Y:S01]  /*0df0*/  UMOV UR4, 0x20 ;  /* 0x0000002000047882 */ /* 0x00cfe20000000000 */
[----:B------:R-:W2:Y:S01]  /*0e00*/  LDCU UR7, c[0x0][0x36c] ;  /* 0x00006d80ff0777ac */ /* 0x000ea20008000800 */
[----:B------:R-:W-:Y:S01]  /*0e10*/  NOP ;  /* 0x0000000000007918 */ /* 0x000fe20000000000 */
[----:B------:R-:W-:Y:S01]  /*0e20*/  LOP3.LUT R0, R97, 0x1f, RZ, 0xc0, !PT ;  /* 0x0000001f61007812 */ /* 0x000fe200078ec0ff */
[----:B------:R-:W-:Y:S01]  /*0e30*/  @!UP0 UMOV UR6, 0x400 ;  /* 0x0000040000068882 */ /* 0x000fe20000000000 */
[----:B------:R-:W-:-:S04]  /*0e40*/  @!UP0 UIADD3 UR4, UPT, UPT, -UR4, 0x100000, URZ ;  /* 0x0010000004048890 */ /* 0x000fc8000fffe1ff */
[----:B------:R-:W-:Y:S02]  /*0e50*/  @!UP0 USHF.L.U32 UR5, UR4, 0xb, URZ ;  /* 0x0000000b04058899 */ /* 0x000fe400080006ff */
[----:B------:R-:W-:Y:S02]  /*0e60*/  @!UP0 USHF.L.U32 UR4, UR4, 0x1, URZ ;  /* 0x0000000104048899 */ /* 0x000fe400080006ff */
[----:B------:R-:W-:Y:S01]  /*0e70*/  @!UP0 ULEA UR6, UR57, UR6, 0x18 ;  /* 0x0000000639068291 */ /* 0x000fe2000f8ec0ff */
[----:B------:R-:W-:Y:S01]  /*0e80*/  VOTEU.ALL UP0, P0 ;  /* 0x0000000000ff7886 */ /* 0x000fe20000000000 */
[----:B------:R-:W-:Y:S02]  /*0e90*/  UISETP.NE.AND UP5, UPT, UR19, URZ, UPT ;  /* 0x000000ff1300728c */ /* 0x000fe4000bfa5270 */
[----:B--2---:R-:W-:Y:S01]  /*0ea0*/  UISETP.EQ.U32.AND UP6, UPT, UR7, 0x1, UPT ;  /* 0x000000010700788c */ /* 0x004fe2000bfc2070 */
[----:B------:R-:W2:Y:S07]  /*0eb0*/  FENCE.VIEW.ASYNC.S ;  /* 0x00000000000073c6 */ /* 0x000eae0000000000 */
[----:B--2---:R2:W3:Y:S01]  /*0ec0*/  @!UP0 SYNCS.EXCH.64 URZ, [UR6+0x120], UR4 ;  /* 0x0001200406ff85b2 */ /* 0x0044e20008000100 */
[----:B------:R-:W-:Y:S05]  /*0ed0*/  BRA.U !UP6, `(.L_x_15) ;  /* 0x000000010e087547 */ /* 0x000fea000b800000 */
[----:B-1-3--:R-:W-:Y:S01]  /*0ee0*/  UCGABAR_ARV ;  /* 0x00000000000079c7 */ /* 0x00afe20008000000 */
[----:B------:R-:W-:Y:S05]  /*0ef0*/  BRA `(.L_x_16) ;  /* 0x0000000000047947 */ /* 0x000fea0003800000 */
.L_x_15:
[----:B-1-3--:R-:W-:Y:S01]  /*0f00*/  NOP ;  /* 0x0000000000007918 */ /* 0x00afe20000000000 */
.L_x_16:
[----:B------:R-:W1:Y:S01]  /*0f10*/  S2UR UR67, SR_CTAID.X ;  /* 0x00000000004379c3 */ /* 0x000e620000002500 */
[----:B------:R-:W-:-:S05]  /*0f20*/  CS2R.32 R86, SR_CgaSize ;  /* 0x0000000000567805 */ /* 0x000fca0000008a00 */
[----:B------:R-:W-:-:S05]  /*0f30*/  IMAD R86, R86, -0xa0, RZ ;  /* 0xffffff6056567824 */ /* 0x000fca00078e02ff */
[----:B--2---:R-:W-:-:S14]  /*0f40*/  R2UR UR5, R86 ;  /* 0x00000000560572ca */ /* 0x004fdc00000e0000 */
[----:B------:R-:W2:Y:S01]  /*0f50*/  LDCU UR5, c[0x0][UR5+0x2b0] ;  /* 0x00005600050577ac */ /* 0x000ea20008000800 */
[----:B------:R-:W-:-:S05]  /*0f60*/  CS2R.32 R86, SR_CgaSize ;  /* 0x0000000000567805 */ /* 0x000fca0000008a00 */
[----:B------:R-:W-:-:S05]  /*0f70*/  IMAD R86, R86, -0xa0, RZ ;  /* 0xffffff6056567824 */ /* 0x000fca00078e02ff */
[----:B------:R-:W-:-:S14]  /*0f80*/  R2UR UR4, R86 ;  /* 0x00000000560472ca */ /* 0x000fdc00000e0000 */
[----:B------:R-:W3:Y:S01]  /*0f90*/  LDCU UR4, c[0x0][UR4+0x2b4] ;  /* 0x00005680040477ac */ /* 0x000ee20008000800 */
[----:B------:R-:W4:Y:S01]  /*0fa0*/  S2UR UR12, SR_CTAID.Y ;  /* 0x00000000000c79c3 */ /* 0x000f220000002600 */
[----:B------:R-:W-:-:S05]  /*0fb0*/  CS2R.32 R86, SR_CgaSize ;  /* 0x0000000000567805 */ /* 0x000fca0000008a00 */
[----:B------:R-:W-:-:S05]  /*0fc0*/  IMAD R86, R86, -0xa0, RZ ;  /* 0xffffff6056567824 */ /* 0x000fca00078e02ff */
[----:B------:R-:W-:-:S14]  /*0fd0*/  R2UR UR7, R86 ;  /* 0x00000000560772ca */ /* 0x000fdc00000e0000 */
[----:B------:R-:W3:Y:S01]  /*0fe0*/  LDCU UR7, c[0x0][UR7+0x2a0] ;  /* 0x00005400070777ac */ /* 0x000ee20008000800 */
[----:B------:R-:W-:-:S05]  /*0ff0*/  CS2R.32 R86, SR_CgaSize ;  /* 0x0000000000567805 */ /* 0x000fca0000008a00 */
[----:B------:R-:W-:-:S05]  /*1000*/  IMAD R86, R86, -0xa0, RZ ;  /* 0xffffff6056567824 */ /* 0x000fca00078e02ff */
[----:B------:R-:W-:-:S14]  /*1010*/  R2UR UR63, R86 ;  /* 0x00000000563f72ca */ /* 0x000fdc00000e0000 */
[----:B------:R-:W3:Y:S01]  /*1020*/  LDCU UR63, c[0x0][UR63+0x2a4] ;  /* 0x000054803f3f77ac */ /* 0x000ee20008000800 */
[----:B------:R-:W-:Y:S02]  /*1030*/  UISETP.GT.U32.AND UP1, UPT, UR62, 0xffff, UPT ;  /* 0x0000ffff3e00788c */ /* 0x000fe4000bf24070 */
[----:B------:R-:W-:Y:S02]  /*1040*/  USHF.R.U32.HI UR11, URZ, 0x1, UR57 ;  /* 0x00000001ff0b7899 */ /* 0x000fe40008011639 */
[----:B------:R-:W-:Y:S02]  /*1050*/  USHF.L.U32 UR46, UR57, 0xb, URZ ;  /* 0x0000000b392e7899 */ /* 0x000fe400080006ff */
[----:B------:R-:W-:Y:S01]  /*1060*/  USHF.L.U32 UR49, UR57, 0x7, URZ ;  /* 0x0000000739317899 */ /* 0x000fe200080006ff */
[----:B-1----:R-:W-:Y:S01]  /*1070*/  I2FP.F32.U32 R3, UR67 ;  /* 0x0000004300037c45 */ /* 0x002fe20008201000 */
[----:B------:R-:W-:Y:S02]  /*1080*/  USHF.L.U32 UR18, UR57, 0x6, URZ ;  /* 0x0000000639127899 */ /* 0x000fe400080006ff */
[----:B------:R-:W-:-:S02]  /*1090*/  USHF.L.U32 UR47, UR57, 0x9, URZ ;  /* 0x00000009392f7899 */ /* 0x000fc400080006ff */
[----:B--2---:R-:W-:Y:S01]  /*10a0*/  FMUL R3, R3, UR5 ;  /* 0x0000000503037c20 */ /* 0x004fe20008400000 */
[----:B------:R-:W-:Y:S01]  /*10b0*/  UMOV UR14, 0x55 ;  /* 0x00000055000e7882 */ /* 0x000fe20000000000 */
[----:B------:R-:W-:Y:S01]  /*10c0*/  UMOV UR13, 0x3 ;  /* 0x00000003000d7882 */ /* 0x000fe20000000000 */
[----:B----4-:R-:W-:Y:S01]  /*10d0*/  I2FP.F32.U32 R2, UR12 ;  /* 0x0000000c00027c45 */ /* 0x010fe20008201000 */
[----:B------:R-:W1:Y:S02]  /*10e0*/  LDCU UR21, c[0x0][0xf24] ;  /* 0x0001e480ff1577ac */ /* 0x000e640008000800 */
[----:B------:R-:W2:Y:S02]  /*10f0*/  F2I.U32.TRUNC.NTZ R3, R3 ;  /* 0x0000000300037305 */ /* 0x000ea4000020f000 */
[----:B---3--:R-:W-:Y:S01]  /*1100*/  FMUL R2, R2, UR4 ;  /* 0x0000000402027c20 */ /* 0x008fe20008400000 */
[----:B------:R-:W-:Y:S01]  /*1110*/  ULOP3.LUT UR4, UR57, 0x6, URZ, 0xc0, !UPT ;  /* 0x0000000639047892 */ /* 0x000fe2000f8ec0ff */
[----:B------:R-:W3:Y:S04]  /*1120*/  LDCU UR42, c[0x0][0xf24] ;  /* 0x0001e480ff2a77ac */ /* 0x000ee80008000800 */
[----:B------:R-:W4:Y:S01]  /*1130*/  F2I.U32.TRUNC.NTZ R2, R2 ;  /* 0x0000000200027305 */ /* 0x000f22000020f000 */
[----:B------:R-:W-:Y:S01]  /*1140*/  UISETP.GT.U32.AND UP0, UPT, UR4, 0xffff, UPT ;  /* 0x0000ffff0400788c */ /* 0x000fe2000bf04070 */
[----:B------:R-:W1:Y:S01]  /*1150*/  LDCU UR29, c[0x0][0xf30] ;  /* 0x0001e600ff1d77ac */ /* 0x000e620008000800 */
[----:B--2---:R-:W-:-:S02]  /*1160*/  R2UR UR5, R3 ;  /* 0x00000000030572ca */ /* 0x004fc400000e0000 */
[----:B------:R-:W-:Y:S01]  /*1170*/  USEL UR43, UR4, 0xffff, !UP0 ;  /* 0x0000ffff042b7887 */ /* 0x000fe2000c000000 */
[----:B------:R-:W-:Y:S01]  /*1180*/  PRMT R3, RZ, 0x7610, R3 ;  /* 0x00007610ff037816 */ /* 0x000fe20000000003 */
[----:B------:R-:W-:Y:S01]  /*1190*/  USEL UR37, UR62, 0xffff, !UP1 ;  /* 0x0000ffff3e257887 */ /* 0x000fe2000c800000 */
[----:B------:R-:W-:Y:S01]  /*11a0*/  UMOV UR20, UR67 ;  /* 0x0000004300147c82 */ /* 0x000fe20008000000 */
[----:B----4-:R-:W-:Y:S02]  /*11b0*/  R2UR UR6, R2 ;  /* 0x00000000020672ca */ /* 0x010fe400000e0000 */
[----:B------:R-:W-:-:S05]  /*11c0*/  PRMT R2, RZ, 0x7610, R2 ;  /* 0x00007610ff027816 */ /* 0x000fca0000000002 */
[----:B------:R-:W-:-:S04]  /*11d0*/  UIADD3 UR5, UPT, UPT, -UR5, URZ, URZ ;  /* 0x000000ff05057290 */ /* 0x000fc8000fffe1ff */
[----:B------:R-:W-:Y:S02]  /*11e0*/  UIMAD UR5, UR7, UR5, UR67 ;  /* 0x00000005070572a4 */ /* 0x000fe4000f8e0243 */
[----:B------:R-:W-:-:S04]  /*11f0*/  UIADD3 UR4, UPT, UPT, -UR6, URZ, URZ ;  /* 0x000000ff06047290 */ /* 0x000fc8000fffe1ff */
[----:B------:R-:W-:Y:S01]  /*1200*/  IMAD.U32 R86, RZ, RZ, UR5 ;  /* 0x00000005ff567e24 */ /* 0x000fe2000f8e00ff */
[----:B------:R-:W-:Y:S01]  /*1210*/  UIMAD UR63, UR63, UR4, UR12 ;  /* 0x000000043f3f72a4 */ /* 0x000fe2000f8e020c */
[----:B-1-3--:R-:W-:Y:S11]  /*1220*/  BRA.U UP5, `(.L_x_17) ;  /* 0x00000001055c7547 */ /* 0x00aff6000b800000 */
[----:B------:R-:W-:-:S13]  /*1230*/  R2UR UR4, R86 ;  /* 0x00000000560472ca */ /* 0x000fda00000e0000 */
[----:B------:R-:W-:Y:S02]  /*1240*/  UISETP.GT.U32.AND UP0, UPT, UR4, 0x1, UPT ;  /* 0x000000010400788c */ /* 0x000fe4000bf04070 */
[----:B------:R-:W-:Y:S02]  /*1250*/  ULOP3.LUT UR10, UR4, 0xfffffffe, URZ, 0xc0, !UPT ;  /* 0xfffffffe040a7892 */ /* 0x000fe4000f8ec0ff */
[----:B------:R-:W-:Y:S02]  /*1260*/  UISETP.NE.AND UP3, UPT, UR63, URZ, UP0 ;  /* 0x000000ff3f00728c */ /* 0x000fe40008765270 */
[----:B------:R-:W-:Y:S02]  /*1270*/  UISETP.NE.AND UP2, UPT, UR63, 0x1, UP0 ;  /* 0x000000013f00788c */ /* 0x000fe40008745270 */
[----:B------:R-:W-:Y:S02]  /*1280*/  UISETP.NE.AND UP1, UPT, UR63, 0x2, UP0 ;  /* 0x000000023f00788c */ /* 0x000fe40008725270 */
[----:B------:R-:W-:-:S02]  /*1290*/  UISETP.NE.AND UP0, UPT, UR63, 0x3, UP0 ;  /* 0x000000033f00788c */ /* 0x000fc40008705270 */
[----:B------:R-:W-:Y:S02]  /*12a0*/  USEL UR6, URZ, 0x1, UP3 ;  /* 0x00000001ff067887 */ /* 0x000fe40009800000 */
[----:B------:R-:W-:Y:S02]  /*12b0*/  USEL UR5, URZ, 0x4, UP2 ;  /* 0x00000004ff057887 */ /* 0x000fe40009000000 */
[----:B------:R-:W-:Y:S02]  /*12c0*/  USEL UR4, URZ, 0x10, UP1 ;  /* 0x00000010ff047887 */ /* 0x000fe40008800000 */
[----:B------:R-:W-:Y:S02]  /*12d0*/  USEL UR9, URZ, 0x40, UP0 ;  /* 0x00000040ff097887 */ /* 0x000fe40008000000 */
[----:B------:R-:W-:Y:S02]  /*12e0*/  USEL UR8, URZ, 0x2, UP3 ;  /* 0x00000002ff087887 */ /* 0x000fe40009800000 */
[----:B------:R-:W-:-:S02]  /*12f0*/  UIADD3 UR4, UPT, UPT, UR4, UR5, UR6 ;  /* 0x0000000504047290 */ /* 0x000fc4000fffe006 */
[----:B------:R-:W-:Y:S02]  /*1300*/  USEL UR7, URZ, 0x8, UP2 ;  /* 0x00000008ff077887 */ /* 0x000fe40009000000 */
[----:B------:R-:W-:Y:S02]  /*1310*/  USEL UR6, URZ, 0x20, UP1 ;  /* 0x00000020ff067887 */ /* 0x000fe40008800000 */
[----:B------:R-:W-:Y:S02]  /*1320*/  UIADD3 UR5, UPT, UPT, UR8, UR9, UR4 ;  /* 0x0000000908057290 */ /* 0x000fe4000fffe004 */
[----:B------:R-:W-:Y:S02]  /*1330*/  ULEA UR4, UR63, UR10, 0x1 ;  /* 0x0000000a3f047291 */ /* 0x000fe4000f8e08ff */
[----:B------:R-:W-:Y:S02]  /*1340*/  USEL UR8, URZ, 0x80, UP0 ;  /* 0x00000080ff087887 */ /* 0x000fe40008000000 */
[----:B------:R-:W-:-:S02]  /*1350*/  UIADD3 UR5, UPT, UPT, UR6, UR7, UR5 ;  /* 0x0000000706057290 */ /* 0x000fc4000fffe005 */
[----:B------:R-:W-:Y:S02]  /*1360*/  USHF.L.U32 UR4, UR13, UR4, URZ ;  /* 0x000000040d047299 */ /* 0x000fe400080006ff */
[----:B------:R-:W-:-:S04]  /*1370*/  UIADD3 UR5, UPT, UPT, UR5, UR8, URZ ;  /* 0x0000000805057290 */ /* 0x000fc8000fffe0ff */
[----:B------:R-:W-:Y:S02]  /*1380*/  IMAD.U32 R2, RZ, RZ, UR4 ;  /* 0x00000004ff027e24 */ /* 0x000fe4000f8e00ff */
[----:B------:R-:W-:-:S07]  /*1390*/  MOV R3, UR5 ;  /* 0x0000000500037c02 */ /* 0x000fce0008000f00 */
.L_x_17:
[----:B------:R-:W1:Y:S01]  /*13a0*/  S2UR UR36, SR_CTAID.Z ;  /* 0x00000000002479c3 */ /* 0x000e620000002700 */
[----:B------:R-:W-:Y:S02]  /*13b0*/  UISETP.GE.AND UP0, UPT, UR21, 0x1, UPT ;  /* 0x000000011500788c */ /* 0x000fe4000bf06270 */
[----:B------:R-:W-:Y:S02]  /*13c0*/  ULOP3.LUT UR64, UR11, 0x3, URZ, 0xc0, !UPT ;  /* 0x000000030b407892 */ /* 0x000fe4000f8ec0ff */
[----:B------:R-:W-:Y:S02]  /*13d0*/  ULOP3.LUT UR47, UR47, 0x200, URZ, 0xc0, !UPT ;  /* 0x000002002f2f7892 */ /* 0x000fe4000f8ec0ff */
[----:B------:R-:W-:Y:S02]  /*13e0*/  ULOP3.LUT UR37, UR37, 0xffff, URZ, 0xc0, !UPT ;  /* 0x0000ffff25257892 */ /* 0x000fe4000f8ec0ff */
[----:B------:R-:W-:Y:S02]  /*13f0*/  ULOP3.LUT UR43, UR43, 0xffff, URZ, 0xc0, !UPT ;  /* 0x0000ffff2b2b7892 */ /* 0x000fe4000f8ec0ff */
[----:B------:R-:W-:-:S02]  /*1400*/  UISETP.NE.AND UP3, UPT, UR19, 0x2, UPT ;  /* 0x000000021300788c */ /* 0x000fc4000bf65270 */
[----:B------:R-:W-:Y:S02]  /*1410*/  ULOP3.LUT UR68, UR67, 0x1, URZ, 0xc0, !UPT ;  /* 0x0000000143447892 */ /* 0x000fe4000f8ec0ff */
[----:B------:R-:W-:Y:S02]  /*1420*/  ULOP3.LUT UR46, UR46, 0x3000, URZ, 0xc0, !UPT ;  /* 0x000030002e2e7892 */ /* 0x000fe4000f8ec0ff */
[----:B------:R-:W-:Y:S02]  /*1430*/  ULOP3.LUT UR49, UR49, 0x300, URZ, 0xc0, !UPT ;  /* 0x0000030031317892 */ /* 0x000fe4000f8ec0ff */
[----:B------:R-:W-:Y:S02]  /*1440*/  ULOP3.LUT UR18, UR18, 0x80, URZ, 0xc0, !UPT ;  /* 0x0000008012127892 */ /* 0x000fe4000f8ec0ff */
[----:B------:R-:W-:Y:S02]  /*1450*/  USHF.R.U32.HI UR53, URZ, 0x1, UR64 ;  /* 0x00000001ff357899 */ /* 0x000fe40008011640 */
[----:B------:R-:W-:-:S02]  /*1460*/  USHF.R.U32.HI UR52, URZ, 0x9, UR47 ;  /* 0x00000009ff347899 */ /* 0x000fc4000801162f */
[----:B------:R-:W-:Y:S02]  /*1470*/  USHF.L.U32 UR37, UR14, UR37, URZ ;  /* 0x000000250e257299 */ /* 0x000fe400080006ff */
[----:B------:R-:W-:Y:S01]  /*1480*/  USHF.L.U32 UR43, UR13, UR43, URZ ;  /* 0x0000002b0d2b7299 */ /* 0x000fe200080006ff */
[----:B-1----:R-:W-:Y:S11]  /*1490*/  BRA.U !UP0, `(.L_x_18) ;  /* 0x0000000108d47547 */ /* 0x002ff6000b800000 */
[----:B------:R-:W1:Y:S01]  /*14a0*/  LDCU.128 UR24, c[0x0][0xf10] ;  /* 0x0001e200ff1877ac */ /* 0x000e620008000c00 */
[----:B------:R-:W2:Y:S01]  /*14b0*/  LDCU UR6, c[0x0][0x370] ;  /* 0x00006e00ff0677ac */ /* 0x000ea20008000800 */
[----:B------:R-:W3:Y:S01]  /*14c0*/  LDCU UR5, c[0x0][0x374] ;  /* 0x00006e80ff0577ac */ /* 0x000ee20008000800 */
[----:B------:R-:W4:Y:S01]  /*14d0*/  LDCU UR28, c[0x0][0xf0c] ;  /* 0x0001e180ff1c77ac */ /* 0x000f220008000800 */
[----:B------:R-:W4:Y:S01]  /*14e0*/  LDCU UR7, c[0x0][0xf20] ;  /* 0x0001e400ff0777ac */ /* 0x000f220008000800 */
[----:B------:R-:W4:Y:S01]  /*14f0*/  LDCU.64 UR8, c[0x0][0xf28] ;  /* 0x0001e500ff0877ac */ /* 0x000f220008000a00 */
[----:B-1----:R-:W-:Y:S02]  /*1500*/  UISETP.NE.AND UP0, UPT, UR26, 0x1, UPT ;  /* 0x000000011a00788c */ /* 0x002fe4000bf05270 */
[----:B---3--:R-:W-:Y:S02]  /*1510*/  UIMAD.WIDE.U32 UR10, UR5, UR27, URZ ;  /* 0x0000001b050a72a5 */ /* 0x008fe4000f8e00ff */
[----:B--2---:R-:W-:-:S02]  /*1520*/  UIMAD.WIDE.U32 UR16, UR6, UR24, URZ ;  /* 0x00000018061072a5 */ /* 0x004fc4000f8e00ff */
[----:B----4-:R-:W-:Y:S02]  /*1530*/  UISETP.NE.AND UP1, UPT, UR28, 0x1, UPT ;  /* 0x000000011c00788c */ /* 0x010fe4000bf25270 */
[----:B------:R-:W-:Y:S01]  /*1540*/  UISETP.NE.AND UP2, UPT, UR21, 0x1, UPT ;  /* 0x000000011500788c */ /* 0x000fe2000bf45270 */
[----:B------:R-:W-:Y:S02]  /*1550*/  UMOV UR10, UR11 ;  /* 0x0000000b000a7c82 */ /* 0x000fe40008000000 */
[----:B------:R-:W-:Y:S01]  /*1560*/  UMOV UR16, UR17 ;  /* 0x0000001100107c82 */ /* 0x000fe20008000000 */
[----:B------:R-:W-:Y:S02]  /*1570*/  @UP0 USHF.R.U32.HI UR5, URZ, UR7, UR10 ;  /* 0x00000007ff050299 */ /* 0x000fe4000801160a */
[----:B------:R-:W-:Y:S02]  /*1580*/  UIMAD.WIDE.U32 UR22, UR12, UR27, URZ ;  /* 0x0000001b0c1672a5 */ /* 0x000fe4000f8e00ff */
[----:B------:R-:W-:-:S02]  /*1590*/  UIMAD.WIDE.U32 UR10, UR5, UR8, URZ ;  /* 0x00000008050a72a5 */ /* 0x000fc4000f8e00ff */
[----:B------:R-:W-:Y:S02]  /*15a0*/  @UP1 USHF.R.U32.HI UR6, URZ, UR25, UR16 ;  /* 0x00000019ff061299 */ /* 0x000fe40008011610 */
[----:B------:R-:W-:Y:S02]  /*15b0*/  UIMAD.WIDE.U32 UR14, UR20, UR24, URZ ;  /* 0x00000018140e72a5 */ /* 0x000fe4000f8e00ff */
[----:B------:R-:W-:Y:S01]  /*15c0*/  UIMAD.WIDE.U32 UR16, UR6, UR8, URZ ;  /* 0x00000008061072a5 */ /* 0x000fe2000f8e00ff */
[----:B------:R-:W-:Y:S01]  /*15d0*/  UMOV UR4, UR23 ;  /* 0x0000001700047c82 */ /* 0x000fe20008000000 */
[----:B------:R-:W-:Y:S01]  /*15e0*/  UMOV UR10, UR11 ;  /* 0x0000000b000a7c82 */ /* 0x000fe20008000000 */
[----:B------:R-:W-:Y:S02]  /*15f0*/  USHF.R.U32.HI UR4, URZ, UR7, UR4 ;  /* 0x00000007ff047299 */ /* 0x000fe40008011604 */
[----:B------:R-:W-:Y:S01]  /*1600*/  @UP2 USHF.R.U32.HI UR5, URZ, UR9, UR10 ;  /* 0x00000009ff052299 */ /* 0x000fe2000801160a */
[----:B------:R-:W-:Y:S01]  /*1610*/  UMOV UR14, UR15 ;  /* 0x0000000f000e7c82 */ /* 0x000fe20008000000 */
[----:B------:R-:W-:Y:S01]  /*1620*/  UMOV UR16, UR17 ;  /* 0x0000001100107c82 */ /* 0x000fe20008000000 */
[----:B------:R-:W-:-:S02]  /*1630*/  USHF.R.U32.HI UR25, URZ, UR25, UR14 ;  /* 0x00000019ff197299 */ /* 0x000fc4000801160e */
[----:B------:R-:W-:Y:S02]  /*1640*/  USEL UR4, UR12, UR4, !UP0 ;  /* 0x000000040c047287 */ /* 0x000fe4000c000000 */
[----:B------:R-:W-:Y:S02]  /*1650*/  @UP2 USHF.R.U32.HI UR6, URZ, UR9, UR16 ;  /* 0x00000009ff062299 */ /* 0x000fe40008011610 */
[----:B------:R-:W-:Y:S02]  /*1660*/  UIMAD UR7, UR5, UR21, URZ ;  /* 0x00000015050772a4 */ /* 0x000fe4000f8e02ff */
[----:B------:R-:W-:Y:S02]  /*1670*/  USEL UR5, UR20, UR25, !UP1 ;  /* 0x0000001914057287 */ /* 0x000fe4000c800000 */
[----:B------:R-:W-:Y:S02]  /*1680*/  UIMAD UR13, UR6, UR21, URZ ;  /* 0x00000015060d72a4 */ /* 0x000fe4000f8e02ff */
[----:B------:R-:W-:-:S02]  /*1690*/  UISETP.GE.AND UP0, UPT, UR4, UR7, UPT ;  /* 0x000000070400728c */ /* 0x000fc4000bf06270 */
[----:B------:R-:W-:Y:S02]  /*16a0*/  UIMAD.WIDE.U32 UR10, UR4, UR8, URZ ;  /* 0x00000008040a72a5 */ /* 0x000fe4000f8e00ff */
[----:B------:R-:W-:Y:S02]  /*16b0*/  UISETP.GE.OR UP0, UPT, UR5, UR13, UP0 ;  /* 0x0000000d0500728c */ /* 0x000fe40008706670 */
[----:B------:R-:W-:Y:S02]  /*16c0*/  UIMAD.WIDE.U32 UR14, UR5, UR8, URZ ;  /* 0x00000008050e72a5 */ /* 0x000fe4000f8e00ff */
[----:B------:R-:W-:Y:S01]  /*16d0*/  UIADD3 UR7, UPT, UPT, -UR4, URZ, URZ ;  /* 0x000000ff04077290 */ /* 0x000fe2000fffe1ff */
[----:B------:R-:W-:Y:S01]  /*16e0*/  UMOV UR8, UR11 ;  /* 0x0000000b00087c82 */ /* 0x000fe20008000000 */
[----:B------:R-:W-:Y:S02]  /*16f0*/  UIADD3 UR10, UPT, UPT, -UR5, URZ, URZ ;  /* 0x000000ff050a7290 */ /* 0x000fe4000fffe1ff */
[----:B------:R-:W-:-:S02]  /*1700*/  USHF.R.U32.HI UR8, URZ, UR9, UR8 ;  /* 0x00000009ff087299 */ /* 0x000fc40008011608 */
[----:B------:R-:W-:Y:S02]  /*1710*/  UIMAD UR12, UR26, UR7, UR12 ;  /* 0x000000071a0c72a4 */ /* 0x000fe4000f8e020c */
[----:B------:R-:W-:Y:S01]  /*1720*/  USEL UR8, UR4, UR8, !UP2 ;  /* 0x0000000804087287 */ /* 0x000fe2000d000000 */
[----:B------:R-:W-:Y:S01]  /*1730*/  @!UP0 UMOV UR7, UR15 ;  /* 0x0000000f00078c82 */ /* 0x000fe20008000000 */
[----:B------:R-:W-:Y:S02]  /*1740*/  UIMAD UR20, UR28, UR10, UR20 ;  /* 0x0000000a1c1472a4 */ /* 0x000fe4000f8e0214 */
[----:B------:R-:W-:Y:S02]  /*1750*/  @!UP0 USHF.R.U32.HI UR7, URZ, UR9, UR7 ;  /* 0x00000009ff078299 */ /* 0x000fe40008011607 */
[----:B------:R-:W-:Y:S02]  /*1760*/  UIADD3 UR9, UPT, UPT, -UR8, URZ, URZ ;  /* 0x000000ff08097290 */ /* 0x000fe4000fffe1ff */
[----:B------:R-:W-:-:S02]  /*1770*/  @!UP0 USEL UR7, UR5, UR7, !UP2 ;  /* 0x0000000705078287 */ /* 0x000fc4000d000000 */
[----:B------:R-:W-:Y:S02]  /*1780*/  UIMAD UR9, UR21, UR9, UR4 ;  /* 0x00000009150972a4 */ /* 0x000fe4000f8e0204 */
[----:B------:R-:W-:Y:S02]  /*1790*/  @!UP0 UIADD3 UR8, UPT, UPT, UR8, -UR7, URZ ;  /* 0x8000000708088290 */ /* 0x000fe4000fffe0ff */
[----:B------:R-:W-:Y:S02]  /*17a0*/  @!UP0 UIMAD UR6, UR9, UR6, UR7 ;  /* 0x00000006090682a4 */ /* 0x000fe4000f8e0207 */
[----:B------:R-:W-:-:S04]  /*17b0*/  @!UP0 UIMAD UR4, UR8, UR21, UR5 ;  /* 0x00000015080482a4 */ /* 0x000fc8000f8e0205 */
[----:B------:R-:W-:Y:S01]  /*17c0*/  UIMAD UR12, UR4, UR26, UR12 ;  /* 0x0000001a040c72a4 */ /* 0x000fe2000f8e020c */
[----:B------:R-:W-:Y:S02]  /*17d0*/  @!UP0 UMOV UR5, UR6 ;  /* 0x0000000600058c82 */ /* 0x000fe40008000000 */
[----:B------:R-:W-:-:S12]  /*17e0*/  UIMAD UR20, UR5, UR28, UR20 ;  /* 0x0000001c051472a4 */ /* 0x000fd8000f8e0214 */
.L_x_18:
[----:B------:R-:W-:-:S09]  /*17f0*/  UISETP.NE.AND UP0, UPT, UR29, 0x1, UPT ;  /* 0x000000011d00788c */ /* 0x000fd2000bf05270 */
[----:B------:R-:W-:Y:S05]  /*1800*/  BRA.U UP0, `(.L_x_19) ;  /* 0x0000000100447547 */ /* 0x000fea000b800000 */
[----:B------:R-:W1:Y:S01]  /*1810*/  LDCU.128 UR8, c[0x0][0xf10] ;  /* 0x0001e200ff0877ac */ /* 0x000e620008000c00 */
[----:B------:R-:W2:Y:S01]  /*1820*/  LDCU UR13, c[0x0][0xf0c] ;  /* 0x0001e180ff0d77ac */ /* 0x000ea20008000800 */
[----:B------:R-:W3:Y:S01]  /*1830*/  LDCU UR14, c[0x0][0xf20] ;  /* 0x0001e400ff0e77ac */ /* 0x000ee20008000800 */
[----:B-1----:R-:W-:Y:S02]  /*1840*/  UIMAD.WIDE.U32 UR6, UR20, UR8, URZ ;  /* 0x00000008140672a5 */ /* 0x002fe4000f8e00ff */
[----:B------:R-:W-:Y:S02]  /*1850*/  UIMAD.WIDE.U32 UR4, UR12, UR11, URZ ;  /* 0x0000000b0c0472a5 */ /* 0x000fe4000f8e00ff */
[----:B--2---:R-:W-:Y:S02]  /*1860*/  UISETP.NE.AND UP1, UPT, UR13, 0x1, UPT ;  /* 0x000000010d00788c */ /* 0x004fe4000bf25270 */
[----:B------:R-:W-:Y:S01]  /*1870*/  UISETP.NE.AND UP0, UPT, UR10, 0x1, UPT ;  /* 0x000000010a00788c */ /* 0x000fe2000bf05270 */
[----:B------:R-:W-:-:S02]  /*1880*/  UMOV UR6, UR7 ;  /* 0x0000000700067c82 */ /* 0x000fc40008000000 */
[----:B------:R-:W-:Y:S01]  /*1890*/  UMOV UR4, UR5 ;  /* 0x0000000500047c82 */ /* 0x000fe20008000000 */
[----:B------:R-:W-:Y:S02]  /*18a0*/  USHF.R.U32.HI UR9, URZ, UR9, UR6 ;  /* 0x00000009ff097299 */ /* 0x000fe40008011606 */
[----:B---3--:R-:W-:Y:S02]  /*18b0*/  USHF.R.U32.HI UR4, URZ, UR14, UR4 ;  /* 0x0000000eff047299 */ /* 0x008fe40008011604 */
[----:B------:R-:W-:Y:S02]  /*18c0*/  USEL UR5, UR20, UR9, !UP1 ;  /* 0x0000000914057287 */ /* 0x000fe4000c800000 */
[----:B------:R-:W-:-:S04]  /*18d0*/  USEL UR4, UR12, UR4, !UP0 ;  /* 0x000000040c047287 */ /* 0x000fc8000c000000 */
[----:B------:R-:W-:Y:S02]  /*18e0*/  UIADD3 UR6, UPT, UPT, UR5, -UR4, URZ ;  /* 0x8000000405067290 */ /* 0x000fe4000fffe0ff */
[----:B------:R-:W-:Y:S02]  /*18f0*/  UIADD3 UR4, UPT, UPT, -UR5, UR4, URZ ;  /* 0x0000000405047290 */ /* 0x000fe4000fffe1ff */
[----:B------:R-:W-:Y:S02]  /*1900*/  UIMAD UR12, UR6, UR10, UR12 ;  /* 0x0000000a060c72a4 */ /* 0x000fe4000f8e020c */
[----:B------:R-:W-:-:S12]  /*1910*/  UIMAD UR20, UR4, UR13, UR20 ;  /* 0x0000000d041472a4 */ /* 0x000fd8000f8e0214 */
.L_x_19:
[----:B------:R-:W-:Y:S05]  /*1920*/  BRA.U !UP6, `(.L_x_20) ;  /* 0x000000010e0c7547 */ /* 0x000fea000b800000 */
[----:B------:R-:W-:Y:S01]  /*1930*/  UCGABAR_WAIT ;  /* 0x0000000000007dc7 */ /* 0x000fe20008000000 */
[----:B------:R-:W-:Y:S01]  /*1940*/  CCTL.IVALL ;  /* 0x00000000ff00798f */ /* 0x000fe20002000000 */
[----:B------:R-:W-:Y:S05]  /*1950*/  BRA `(.L_x_21) ;  /* 0x0000000000047947 */ /* 0x000fea0003800000 */
.L_x_20:
[----:B------:R-:W-:Y:S06]  /*1960*/  BAR.SYNC.DEFER_BLOCKING 0x0 ;  /* 0x0000000000007b1d */ /* 0x000fec0000010000 */
.L_x_21:
[----:B------:R-:W-:Y:S05]  /*1970*/  BRA.U UP3, `(.L_x_22) ;  /* 0x0000001903147547 */ /* 0x000fea000b800000 */
[----:B------:R-:W1:Y:S01]  /*1980*/  LDCU UR6, c[0x0][0x38c] ;  /* 0x00007180ff0677ac */ /* 0x000e620008000800 */
[----:B------:R-:W-:Y:S01]  /*1990*/  PLOP3.LUT P2, PT, PT, PT, UP4, 0x80, 0x8 ;  /* 0x000000000008781c */ /* 0x000fe20003f4f048 */
[----:B------:R-:W-:Y:S01]  /*19a0*/  IMAD.MOV.U32 R12, RZ, RZ, 0x1 ;  /* 0x00000001ff0c7424 */ /* 0x000fe200078e00ff */
[----:B------:R-:W-:Y:S02]  /*19b0*/  ISETP.NE.AND P3, PT, R0, RZ, P4 ;  /* 0x000000ff0000720c */ /* 0x000fe40002765270 */
[----:B------:R-:W-:Y:S02]  /*19c0*/  CS2R R10, SRZ ;  /* 0x00000000000a7805 */ /* 0x000fe4000001ff00 */
[----:B------:R-:W-:Y:S01]  /*19d0*/  PLOP3.LUT P2, PT, P2, PT, PT, 0x8, 0x80 ;  /* 0x000000000080781c */ /* 0x000fe2000174e170 */
[----:B------:R-:W-:Y:S01]  /*19e0*/  IMAD.MOV.U32 R9, RZ, RZ, RZ ;  /* 0x000000ffff097224 */ /* 0x000fe200078e00ff */
[----:B------:R-:W2:Y:S01]  /*19f0*/  LDCU UR59, c[0x0][0x370] ;  /* 0x00006e00ff3b77ac */ /* 0x000ea20008000800 */
[----:B------:R-:W-:Y:S01]  /*1a00*/  IMAD.MOV.U32 R8, RZ, RZ, 0x1 ;  /* 0x00000001ff087424 */ /* 0x000fe200078e00ff */
[----:B------:R-:W3:Y:S01]  /*1a10*/  LDCU.64 UR44, c[0x0][0x348] ;  /* 0x00006900ff2c77ac */ /* 0x000ee20008000a00 */
[----:B------:R-:W-:Y:S01]  /*1a20*/  ULEA UR64, UR68, UR64, 0x2 ;  /* 0x0000004044407291 */ /* 0x000fe2000f8e10ff */
[----:B------:R-:W4:Y:S01]  /*1a30*/  LDCU UR58, c[0x0][0x374] ;  /* 0x00006e80ff3a77ac */ /* 0x000f220008000800 */
[----:B-1----:R-:W-:-:S02]  /*1a40*/  UIADD3 UR5, UPT, UPT, UR6, 0xff, URZ ;  /* 0x000000ff06057890 */ /* 0x002fc4000fffe0ff */
[----:B------:R-:W-:Y:S02]  /*1a50*/  UIADD3 UR66, UPT, UPT, UR6, 0x1fe, URZ ;  /* 0x000001fe06427890 */ /* 0x000fe4000fffe0ff */
[----:B------:R-:W-:Y:S01]  /*1a60*/  USHF.R.S32.HI UR4, URZ, 0x1f, UR5 ;  /* 0x0000001fff047899 */ /* 0x000fe20008011405 */
[----:B------:R-:W-:-:S03]  /*1a70*/  UMOV UR15, URZ ;  /* 0x000000ff000f7c82 */ /* 0x000fc60008000000 */
[----:B------:R-:W-:Y:S02]  /*1a80*/  ULEA.HI UR4, UR4, UR5, URZ, 0x8 ;  /* 0x0000000504047291 */ /* 0x000fe4000f8f40ff */
[----:B------:R-:W-:Y:S02]  /*1a90*/  UIADD3 UR5, UPT, UPT, UR6, -0x1, URZ ;  /* 0xffffffff06057890 */ /* 0x000fe4000fffe0ff */
[----:B------:R-:W-:Y:S02]  /*1aa0*/  USHF.R.S32.HI UR61, URZ, 0x8, UR4 ;  /* 0x00000008ff3d7899 */ /* 0x000fe40008011404 */
[----:B------:R-:W-:Y:S02]  /*1ab0*/  UISETP.GE.U32.AND UP1, UPT, UR5, -0x1ff, UPT ;  /* 0xfffffe010500788c */ /* 0x000fe4000bf26070 */
[----:B------:R-:W-:-:S04]  /*1ac0*/  UISETP.LT.U32.AND UP0, UPT, UR61, 0x7, UPT ;  /* 0x000000073d00788c */ /* 0x000fc8000bf01070 */
[----:B------:R-:W-:Y:S02]  /*1ad0*/  USEL UR60, UR61, 0x7, UP0 ;  /* 0x000000073d3c7887 */ /* 0x000fe40008000000 */
[----:B------:R-:W-:Y:S02]  /*1ae0*/  UISETP.NE.AND UP0, UPT, UR19, URZ, UPT ;  /* 0x000000ff1300728c */ /* 0x000fe4000bf05270 */
[----:B------:R-:W-:Y:S02]  /*1af0*/  UIADD3 UR4, UPT, UPT, UR60, -0x1, URZ ;  /* 0xffffffff3c047890 */ /* 0x000fe4000fffe0ff */
[----:B------:R-:W-:Y:S02]  /*1b00*/  @UP1 UIADD3 UR4, UPT, UPT, UR60, URZ, URZ ;  /* 0x000000ff3c041290 */ /* 0x000fe4000fffe0ff */
[----:B------:R-:W-:Y:S02]  /*1b10*/  USEL UR48, UR48, 0x2, UP0 ;  /* 0x0000000230307887 */ /* 0x000fe40008000000 */
[----:B------:R-:W-:-:S02]  /*1b20*/  UIADD3 UR65, UPT, UPT, UR61, -UR60, URZ ;  /* 0x8000003c3d417290 */ /* 0x000fc4000fffe0ff */
[----:B------:R-:W-:Y:S02]  /*1b30*/  UIADD3 UR54, UPT, UPT, UR4, 0x1, URZ ;  /* 0x0000000104367890 */ /* 0x000fe4000fffe0ff */
[----:B--234-:R-:W-:-:S12]  /*1b40*/  UIADD3 UR62, UPT, UPT, -UR4, URZ, URZ ;  /* 0x000000ff043e7290 */ /* 0x01cfd8000fffe1ff */
.L_x_46:
[----:B------:R-:W-:Y:S01]  /*1b50*/  UISETP.NE.AND UP0, UPT, UR57, URZ, UPT ;  /* 0x000000ff3900728c */ /* 0x000fe2000bf05270 */
[----:B-1----:R-:W1:Y:S08]  /*1b60*/  S2UR UR57, SR_CgaCtaId ;  /* 0x00000000003979c3 */ /* 0x002e700000008800 */
[----:B---3--:R-:W-:Y:S05]  /*1b70*/  BRA.U UP0, `(.L_x_23) ;  /* 0x0000000100347547 */ /* 0x008fea000b800000 */
[----:B------:R-:W2:Y:S01]  /*1b80*/  S2R R0, SR_CgaCtaId ;  /* 0x0000000000007919 */ /* 0x000ea20000008800 */
[----:B------:R-:W-:Y:S02]  /*1b90*/  MOV R3, 0x400 ;  /* 0x0000040000037802 */ /* 0x000fe40000000f00 */
[----:B------:R-:W-:Y:S02]  /*1ba0*/  SHF.L.U32 R2, R8, 0x1f, RZ ;  /* 0x0000001f08027819 */ /* 0x000fe400000006ff */
[----:B--2---:R-:W-:-:S05]  /*1bb0*/  LEA R0, R0, R3, 0x18 ;  /* 0x0000000300007211 */ /* 0x004fca00078ec0ff */
[----:B------:R-:W-:-:S04]  /*1bc0*/  IMAD R3, R9, 0x8, R0 ;  /* 0x0000000809037824 */ /* 0x000fc800078e0200 */
[----:B------:R-:W2:Y:S02]  /*1bd0*/  SYNCS.PHASECHK.TRANS64.TRYWAIT P0, [R3+URZ+0x110], R2 ;  /* 0x00011002030075a7 */ /* 0x000ea400080011ff */
[----:B--2---:R-:W-:Y:S05]  /*1be0*/  @!P0 BRA `(.L_x_24) ;  /* 0x0000008400a88947 */ /* 0x004fea0003800000 */
.L_x_154:
[----:B------:R-:W-:Y:S01]  /*1bf0*/  VIADD R9, R9, 0x1 ;  /* 0x0000000109097836 */ /* 0x000fe20000000000 */
[----:B------:R2:W-:Y:S04]  /*1c00*/  SYNCS.ARRIVE.TRANS64.A1T0 RZ, [R3+URZ+0x100], RZ ;  /* 0x000100ff03ff79a7 */ /* 0x0005e800081000ff */
[----:B------:R-:W-:-:S04]  /*1c10*/  ISETP.NE.AND P0, PT, R9, 0x2, PT ;  /* 0x000000020900780c */ /* 0x000fc80003f05270 */
[----:B------:R-:W-:Y:S02]  /*1c20*/  SEL R9, R9, RZ, P0 ;  /* 0x000000ff09097207 */ /* 0x000fe40000000000 */
[----:B--2---:R-:W-:-:S04]  /*1c30*/  SEL R3, RZ, 0x1, P0 ;  /* 0x00000001ff037807 */ /* 0x004fc80000000000 */
[----:B------:R-:W-:Y:S02]  /*1c40*/  LOP3.LUT R8, R8, R3, RZ, 0x3c, !PT ;  /* 0x0000000308087212 */ /* 0x000fe400078e3cff */
.L_x_23:
[----:B------:R-:W-:Y:S01]  /*1c50*/  UMOV UR5, 0x400 ;  /* 0x0000040000057882 */ /* 0x000fe20000000000 */
[----:B------:R-:W-:Y:S01]  /*1c60*/  SHF.L.U32 R0, R12, 0x1f, RZ ;  /* 0x0000001f0c007819 */ /* 0x000fe200000006ff */
[----:B-1----:R-:W-:Y:S02]  /*1c70*/  ULEA UR5, UR57, UR5, 0x18 ;  /* 0x0000000539057291 */ /* 0x002fe4000f8ec0ff */
[----:B------:R-:W-:Y:S02]  /*1c80*/  UISETP.GE.U32.AND UP0, UPT, UR66, 0x1ff, UPT ;  /* 0x000001ff4200788c */ /* 0x000fe4000bf06070 */
[----:B------:R-:W-:Y:S02]  /*1c90*/  ULEA UR4, UR15, UR5, 0x3 ;  /* 0x000000050f047291 */ /* 0x000fe4000f8e18ff */
[----:B------:R-:W-:Y:S01]  /*1ca0*/  ULEA UR27, UR12, UR68, 0x1 ;  /* 0x000000440c1b7291 */ /* 0x000fe2000f8e08ff */
[----:B------:R-:W-:-:S03]  /*1cb0*/  UMOV UR7, URZ ;  /* 0x000000ff00077c82 */ /* 0x000fc60008000000 */
[----:B------:R-:W-:-:S03]  /*1cc0*/  USHF.L.U32 UR27, UR27, 0x6, URZ ;  /* 0x000000061b1b7899 */ /* 0x000fc600080006ff */
[----:B------:R1:W2:Y:S01]  /*1cd0*/  SYNCS.PHASECHK.TRANS64.TRYWAIT P1, [UR4+0x38], R0 ;  /* 0x00003800ff0075a7 */ /* 0x0002a20008021104 */
[----:B------:R-:W-:-:S04]  /*1ce0*/  ULEA.HI UR4, UR20, UR20, URZ, 0x1 ;  /* 0x0000001414047291 */ /* 0x000fc8000f8f08ff */
[----:B------:R-:W-:Y:S02]  /*1cf0*/  USHF.L.U32 UR6, UR4, 0x7, URZ ;  /* 0x0000000704067899 */ /* 0x000fe400080006ff */
[----:B------:R-:W-:Y:S02]  /*1d00*/  ULOP3.LUT UR20, UR4, 0xfffffffe, URZ, 0xc0, !UPT ;  /* 0xfffffffe04147892 */ /* 0x000fe4000f8ec0ff */
[----:B------:R-:W-:Y:S02]  /*1d10*/  ULOP3.LUT UR6, UR6, 0xffffff00, URZ, 0xc0, !UPT ;  /* 0xffffff0006067892 */ /* 0x000fe4000f8ec0ff */
[----:B------:R-:W-:Y:S02]  /*1d20*/  ULOP3.LUT UR20, UR20, 0x1, UR67, 0xf8, !UPT ;  /* 0x0000000114147892 */ /* 0x000fe4000f8ef843 */
[----:B------:R-:W-:Y:S01]  /*1d30*/  ULEA UR35, UR64, UR6, 0x5 ;  /* 0x0000000640237291 */ /* 0x000fe2000f8e28ff */
[----:B------:R-:W-:Y:S11]  /*1d40*/  BRA.U !UP0, `(.L_x_25) ;  /* 0x00000005082c7547 */ /* 0x000ff6000b800000 */
[----:B------:R-:W-:Y:S01]  /*1d50*/  UMOV UR14, UR62 ;  /* 0x0000003e000e7c82 */ /* 0x000fe20008000000 */
[----:B------:R-:W-:Y:S01]  /*1d60*/  UMOV UR4, UR15 ;  /* 0x0000000f00047c82 */ /* 0x000fe20008000000 */
[----:B------:R-:W-:Y:S01]  /*1d70*/  UMOV UR34, URZ ;  /* 0x000000ff00227c82 */ /* 0x000fe20008000000 */
[----:B------:R-:W-:Y:S01]  /*1d80*/  UMOV UR19, UR53 ;  /* 0x0000003500137c82 */ /* 0x000fe20008000000 */
[----:B------:R-:W-:-:S05]  /*1d90*/  UMOV UR11, UR52 ;  /* 0x00000034000b7c82 */ /* 0x000fca0008000000 */
.L_x_33:
[----:B------:R-:W-:Y:S01]  /*1da0*/  ULEA UR6, UR4, UR5, 0x3 ;  /* 0x0000000504067291 */ /* 0x000fe2000f8e18ff */
[----:B--2---:R-:W-:Y:S01]  /*1db0*/  @P4 MOV R2, 0xd000 ;  /* 0x0000d00000024802 */ /* 0x004fe20000000f00 */
[----:B--23--:R-:W-:Y:S10]  /*1dc0*/  @P1 BRA `(.L_x_26) ;  /* 0x00000000000c1947 */ /* 0x00cff40003800000 */
[----:B------:R-:W-:-:S04]  /*1dd0*/  SHF.L.U32 R3, R12, 0x1f, RZ ;  /* 0x0000001f0c037819 */ /* 0x000fc800000006ff */
[----:B------:R-:W2:Y:S02]  /*1de0*/  SYNCS.PHASECHK.TRANS64.TRYWAIT P0, [UR6+0x38], R3 ;  /* 0x00003803ff0075a7 */ /* 0x000ea40008001106 */
[----:B--2---:R-:W-:Y:S05]  /*1df0*/  @!P0 BRA `(.L_x_27) ;  /* 0x0000008400388947 */ /* 0x004fea0003800000 */
.L_x_26:
[----:B------:R2:W-:Y:S01]  /*1e00*/  @P4 SYNCS.ARRIVE.TRANS64 RZ, [UR6], R2 ;  /* 0x00000002ffff49a7 */ /* 0x0005e20008000006 */
[----:B------:R-:W-:Y:S02]  /*1e10*/  ULOP3.LUT UR7, UR48, 0x2, URZ, 0xfc, !UPT ;  /* 0x0000000230077892 */ /* 0x000fe4000f8efcff */
[----:B------:R-:W-:Y:S02]  /*1e20*/  UIADD3 UR14, UPT, UPT, UR14, 0x1, URZ ;  /* 0x000000010e0e7890 */ /* 0x000fe4000fffe0ff */
[----:B------:R-:W-:Y:S02]  /*1e30*/  UISETP.NE.AND UP0, UPT, UR7, 0x2, UPT ;  /* 0x000000020700788c */ /* 0x000fe4000bf05270 */
[----:B------:R-:W-:-:S07]  /*1e40*/  UISETP.NE.AND UP4, UPT, UR14, 0x1, UPT ;  /* 0x000000010e00788c */ /* 0x000fce000bf85270 */
[----:B------:R-:W-:Y:S05]  /*1e50*/  BRA.U UP0, `(.L_x_28) ;  /* 0x0000000100047547 */ /* 0x000fea000b800000 */
[----:B------:R-:W-:Y:S05]  /*1e60*/  BPT.TRAP 0x1 ;  /* 0x000000040000795c */ /* 0x000fea0000300000 */
.L_x_28:
[----:B------:R-:W-:Y:S04]  /*1e70*/  BSSY.RECONVERGENT B0, `(.L_x_29) ;  /* 0x0000003000007945 */ /* 0x000fe80003800200 */
[----:B------:R-:W-:Y:S05]  /*1e80*/  @!P3 BRA `(.L_x_30) ;  /* 0x000000000004b947 */ /* 0x000fea0003800000 */
[----:B------:R-:W-:Y:S05]  /*1e90*/  BPT.TRAP 0x1 ;  /* 0x000000040000795c */ /* 0x000fea0000300000 */
.L_x_30:
[----:B------:R-:W-:Y:S05]  /*1ea0*/  BSYNC.RECONVERGENT B0 ;  /* 0x0000000000007941 */ /* 0x000fea0003800200 */
.L_x_29:
[----:B------:R-:W-:Y:S01]  /*1eb0*/  UIADD3 UR7, UPT, UPT, UR4, 0x1, URZ ;  /* 0x0000000104077890 */ /* 0x000fe2000fffe0ff */
[----:B------:R-:W-:Y:S01]  /*1ec0*/  BSSY.RECONVERGENT B0, `(.L_x_31) ;  /* 0x000002d000007945 */ /* 0x000fe20003800200 */
[----:B------:R-:W-:Y:S02]  /*1ed0*/  ELECT P0, URZ, PT ;  /* 0x0000000000ff782f */ /* 0x000fe40003800000 */
[----:B------:R-:W-:-:S04]  /*1ee0*/  UISETP.NE.AND UP0, UPT, UR7, 0x7, UPT ;  /* 0x000000070700788c */ /* 0x000fc8000bf05270 */
[----:B------:R-:W-:Y:S02]  /*1ef0*/  USEL UR8, URZ, 0x1, UP0 ;  /* 0x00000001ff087887 */ /* 0x000fe40008000000 */
[----:B------:R-:W-:-:S04]  /*1f00*/  USEL UR15, UR7, URZ, UP0 ;  /* 0x000000ff070f7287 */ /* 0x000fc80008000000 */
[----:B------:R-:W-:Y:S01]  /*1f10*/  ULEA UR7, UR15, UR5, 0x3 ;  /* 0x000000050f077291 */ /* 0x000fe2000f8e18ff */
[----:B------:R-:W-:-:S04]  /*1f20*/  LOP3.LUT R12, R12, UR8, RZ, 0x3c, !PT ;  /* 0x000000080c0c7c12 */ /* 0x000fc8000f8e3cff */
[----:B-1----:R-:W-:-:S04]  /*1f30*/  SHF.L.U32 R0, R12, 0x1f, RZ ;  /* 0x0000001f0c007819 */ /* 0x002fc800000006ff */
[----:B------:R1:W3:Y:S01]  /*1f40*/  SYNCS.PHASECHK.TRANS64.TRYWAIT P1, [UR7+0x38], R0 ;  /* 0x00003800ff0075a7 */ /* 0x0002e20008021107 */
[----:B------:R-:W-:Y:S05]  /*1f50*/  @!P0 BRA `(.L_x_32) ;  /* 0x00000000008c8947 */ /* 0x000fea0003800000 */
[----:B------:R-:W-:Y:S02]  /*1f60*/  USHF.L.U32 UR7, UR4, 0xa, URZ ;  /* 0x0000000a04077899 */ /* 0x000fe400080006ff */
[----:B------:R-:W-:Y:S02]  /*1f70*/  ULEA UR32, UR4, UR46, 0xe ;  /* 0x0000002e04207291 */ /* 0x000fe4000f8e70ff */
[----:B------:R-:W-:Y:S02]  /*1f80*/  UIADD3 UR40, UP3, UPT, UR44, 0x80, URZ ;  /* 0x000000802c287890 */ /* 0x000fe4000ff7e0ff */
[----:B------:R-:W-:Y:S02]  /*1f90*/  ULEA UR24, UR4, UR5, 0xd ;  /* 0x0000000504187291 */ /* 0x000fe4000f8e68ff */
[----:B------:R-:W-:Y:S02]  /*1fa0*/  UIADD3 UR38, UP2, UPT, UR44, 0x180, URZ ;  /* 0x000001802c267890 */ /* 0x000fe4000ff5e0ff */
[----:B------:R-:W-:-:S02]  /*1fb0*/  UIADD3 UR30, UP1, UPT, UR44, 0x280, URZ ;  /* 0x000002802c1e7890 */ /* 0x000fc4000ff3e0ff */
[----:B------:R-:W-:Y:S02]  /*1fc0*/  ULOP3.LUT UR16, UR49, UR7, URZ, 0xfc, !UPT ;  /* 0x0000000731107292 */ /* 0x000fe4000f8efcff */
[----:B------:R-:W-:Y:S02]  /*1fd0*/  UIADD3 UR22, UP0, UPT, UR44, 0x380, URZ ;  /* 0x000003802c167890 */ /* 0x000fe4000ff1e0ff */
[----:B------:R-:W-:Y:S02]  /*1fe0*/  ULOP3.LUT UR8, UR7, UR47, URZ, 0xfc, !UPT ;  /* 0x0000002f07087292 */ /* 0x000fe4000f8efcff */
[----:B------:R-:W-:Y:S02]  /*1ff0*/  ULOP3.LUT UR33, UR6, 0xfefffff8, URZ, 0xc0, !UPT ;  /* 0xfefffff806217892 */ /* 0x000fe4000f8ec0ff */
[----:B------:R-:W-:Y:S02]  /*2000*/  UIADD3.X UR41, UPT, UPT, URZ, UR45, URZ, UP3, !UPT ;  /* 0x0000002dff297290 */ /* 0x000fe40009ffe4ff */
[----:B------:R-:W-:-:S02]  /*2010*/  UIADD3 UR32, UPT, UPT, UR5, 0x8400, UR32 ;  /* 0x0000840005207890 */ /* 0x000fc4000fffe020 */
[----:B------:R-:W-:Y:S02]  /*2020*/  UPRMT UR7, URZ, 0x5410, UR37 ;  /* 0x00005410ff077896 */ /* 0x000fe40008000025 */
[----:B------:R-:W-:Y:S02]  /*2030*/  UIADD3.X UR39, UPT, UPT, URZ, UR45, URZ, UP2, !UPT ;  /* 0x0000002dff277290 */ /* 0x000fe400097fe4ff */
[----:B------:R-:W-:Y:S02]  /*2040*/  UIADD3 UR24, UPT, UPT, UR24, 0x24400, URZ ;  /* 0x0002440018187890 */ /* 0x000fe4000fffe0ff */
[----:B------:R-:W-:Y:S02]  /*2050*/  UIADD3.X UR31, UPT, UPT, URZ, UR45, URZ, UP1, !UPT ;  /* 0x0000002dff1f7290 */ /* 0x000fe40008ffe4ff */
[----:B------:R-:W-:Y:S02]  /*2060*/  UIADD3 UR16, UPT, UPT, UR5, 0x32400, UR16 ;  /* 0x0003240005107890 */ /* 0x000fe4000fffe010 */
[----:B------:R-:W-:-:S02]  /*2070*/  UIADD3.X UR23, UPT, UPT, URZ, UR45, URZ, UP0, !UPT ;  /* 0x0000002dff177290 */ /* 0x000fc400087fe4ff */
[----:B------:R-:W-:Y:S02]  /*2080*/  UPRMT UR29, URZ, 0x5410, UR43 ;  /* 0x00005410ff1d7896 */ /* 0x000fe4000800002b */
[----:B------:R-:W-:Y:S01]  /*2090*/  UIADD3 UR8, UPT, UPT, UR5, 0x34000, UR8 ;  /* 0x0003400005087890 */ /* 0x000fe2000fffe008 */
[----:B------:R-:W-:Y:S01]  /*20a0*/  UMOV UR50, 0x0 ;  /* 0x0000000000327882 */ /* 0x000fe20000000000 */
[----:B------:R-:W-:Y:S01]  /*20b0*/  UMOV UR51, 0x10000000 ;  /* 0x1000000000337882 */ /* 0x000fe20000000000 */
[----:B------:R-:W-:Y:S01]  /*20c0*/  UMOV UR26, UR34 ;  /* 0x00000022001a7c82 */ /* 0x000fe20008000000 */
[----:B------:R-:W-:Y:S01]  /*20d0*/  UMOV UR28, UR36 ;  /* 0x00000024001c7c82 */ /* 0x000fe20008000000 */
[----:B------:R-:W-:Y:S01]  /*20e0*/  UMOV UR25, UR33 ;  /* 0x0000002100197c82 */ /* 0x000fe20008000000 */
[----:B------:R-:W-:Y:S01]  /*20f0*/  UMOV UR21, UR36 ;  /* 0x0000002400157c82 */ /* 0x000fe20008000000 */
[----:B------:R-:W-:Y:S01]  /*2100*/  UMOV UR17, UR33 ;  /* 0x0000002100117c82 */ /* 0x000fe20008000000 */
[----:B------:R4:W-:Y:S01]  /*2110*/  UTMALDG.3D.MULTICAST.2CTA [UR32], [UR40], UR7, desc[UR50] ;  /* 0x00003220280073b4 */ /* 0x0009e20008211807 */
[----:B------:R-:W-:Y:S01]  /*2120*/  UMOV UR10, URZ ;  /* 0x000000ff000a7c82 */ /* 0x000fe20008000000 */
[----:B------:R-:W-:Y:S01]  /*2130*/  UMOV UR13, UR36 ;  /* 0x00000024000d7c82 */ /* 0x000fe20008000000 */
[----:B------:R-:W-:Y:S01]  /*2140*/  UMOV UR9, UR33 ;  /* 0x0000002100097c82 */ /* 0x000fe20008000000 */
[----:B------:R4:W-:Y:S01]  /*2150*/  UTMALDG.3D.2CTA [UR24], [UR38], desc[UR50] ;  /* 0x00003218260075b4 */ /* 0x0009e20008211000 */
[----:B------:R4:W-:Y:S01]  /*2160*/  UTMALDG.4D.MULTICAST.2CTA [UR16], [UR30], UR7, desc[UR50] ;  /* 0x000032101e0073b4 */ /* 0x0009e20008219807 */
[----:B------:R4:W-:Y:S02]  /*2170*/  UTMALDG.4D.MULTICAST.2CTA [UR8], [UR22], UR29, desc[UR50] ;  /* 0x00003208160073b4 */ /* 0x0009e4000821981d */
[----:B----4-:R-:W-:Y:S01]  /*2180*/  NOP ;  /* 0x0000000000007918 */ /* 0x010fe20000000000 */
.L_x_32:
[----:B------:R-:W-:Y:S05]  /*2190*/  BSYNC.RECONVERGENT B0 ;  /* 0x0000000000007941 */ /* 0x000fea0003800200 */
.L_x_31:
[----:B------:R-:W-:Y:S02]  /*21a0*/  UIADD3 UR34, UPT, UPT, UR34, 0x100, URZ ;  /* 0x0000010022227890 */ /* 0x000fe4000fffe0ff */
[----:B------:R-:W-:Y:S02]  /*21b0*/  UIADD3 UR11, UPT, UPT, UR11, 0x2, URZ ;  /* 0x000000020b0b7890 */ /* 0x000fe4000fffe0ff */
[----:B------:R-:W-:Y:S01]  /*21c0*/  UIADD3 UR19, UPT, UPT, UR19, 0x2, URZ ;  /* 0x0000000213137890 */ /* 0x000fe2000fffe0ff */
[----:B------:R-:W-:Y:S01]  /*21d0*/  UMOV UR4, UR15 ;  /* 0x0000000f00047c82 */ /* 0x000fe20008000000 */
[----:B------:R-:W-:Y:S01]  /*21e0*/  UMOV UR7, UR54 ;  /* 0x0000003600077c82 */ /* 0x000fe20008000000 */
[----:B------:R-:W-:Y:S09]  /*21f0*/  BRA.U UP4, `(.L_x_33) ;  /* 0xfffffff904e87547 */ /* 0x000ff2000b83ffff */
.L_x_25:
[----:B------:R-:W-:Y:S01]  /*2200*/  ULEA UR4, UR15, UR5, 0x3 ;  /* 0x000000050f047291 */ /* 0x000fe2000f8e18ff */
[----:B-1----:R-:W-:Y:S01]  /*2210*/  SHF.L.U32 R0, R12, 0x1f, RZ ;  /* 0x0000001f0c007819 */ /* 0x002fe200000006ff */
[----:B------:R-:W-:Y:S01]  /*2220*/  @!P2 SYNCS.ARRIVE.TRANS64.A1T0 RZ, [UR5+0xb8], RZ ;  /* 0x0000b8ffffffa9a7 */ /* 0x000fe20008100005 */
[----:B------:R-:W-:-:S06]  /*2230*/  UISETP.GT.AND UP0, UPT, UR61, UR60, UPT ;  /* 0x0000003c3d00728c */ /* 0x000fcc000bf04270 */
[----:B--23--:R1:W2:Y:S03]  /*2240*/  SYNCS.PHASECHK.TRANS64.TRYWAIT P1, [UR4+0x38], R0 ;  /* 0x00003800ff0075a7 */ /* 0x00c2a60008021104 */
[----:B------:R-:W-:Y:S05]  /*2250*/  BRA.U !UP0, `(.L_x_34) ;  /* 0x00000005081c7547 */ /* 0x000fea000b800000 */
[----:B------:R-:W-:Y:S01]  /*2260*/  UIADD3 UR29, UPT, UPT, UR65, UR7, URZ ;  /* 0x00000007411d7290 */ /* 0x000fe2000fffe0ff */
[----:B------:R-:W-:-:S11]  /*2270*/  UMOV UR6, UR15 ;  /* 0x0000000f00067c82 */ /* 0x000fd60008000000 */
.L_x_42:
[----:B------:R-:W-:Y:S01]  /*2280*/  ULEA UR14, UR6, UR5, 0x3 ;  /* 0x00000005060e7291 */ /* 0x000fe2000f8e18ff */
[----:B--2---:R-:W-:Y:S01]  /*2290*/  @P4 MOV R2, 0xd000 ;  /* 0x0000d00000024802 */ /* 0x004fe20000000f00 */
[----:B--23--:R-:W-:Y:S10]  /*22a0*/  @P1 BRA `(.L_x_35) ;  /* 0x00000000000c1947 */ /* 0x00cff40003800000 */
[----:B------:R-:W-:-:S04]  /*22b0*/  SHF.L.U32 R3, R12, 0x1f, RZ ;  /* 0x0000001f0c037819 */ /* 0x000fc800000006ff */
[----:B------:R-:W2:Y:S02]  /*22c0*/  SYNCS.PHASECHK.TRANS64.TRYWAIT P0, [UR14+0x38], R3 ;  /* 0x00003803ff0075a7 */ /* 0x000ea4000800110e */
[----:B--2---:R-:W-:Y:S05]  /*22d0*/  @!P0 BRA `(.L_x_36) ;  /* 0x0000008000188947 */ /* 0x004fea0003800000 */
.L_x_35:
[----:B------:R2:W-:Y:S01]  /*22e0*/  @P4 SYNCS.ARRIVE.TRANS64 RZ, [UR14], R2 ;  /* 0x00000002ffff49a7 */ /* 0x0005e2000800000e */
[----:B------:R-:W-:-:S04]  /*22f0*/  ULOP3.LUT UR4, UR48, 0x2, URZ, 0xfc, !UPT ;  /* 0x0000000230047892 */ /* 0x000fc8000f8efcff */
[----:B------:R-:W-:-:S09]  /*2300*/  UISETP.NE.AND UP0, UPT, UR4, 0x2, UPT ;  /* 0x000000020400788c */ /* 0x000fd2000bf05270 */
[----:B------:R-:W-:Y:S05]  /*2310*/  BRA.U UP0, `(.L_x_37) ;  /* 0x0000000100047547 */ /* 0x000fea000b800000 */
[----:B------:R-:W-:Y:S05]  /*2320*/  BPT.TRAP 0x1 ;  /* 0x000000040000795c */ /* 0x000fea0000300000 */
.L_x_37:
[----:B------:R-:W-:Y:S04]  /*2330*/  BSSY.RECONVERGENT B0, `(.L_x_38) ;  /* 0x0000003000007945 */ /* 0x000fe80003800200 */
[----:B------:R-:W-:Y:S05]  /*2340*/  @!P3 BRA `(.L_x_39) ;  /* 0x000000000004b947 */ /* 0x000fea0003800000 */
[----:B------:R-:W-:Y:S05]  /*2350*/  BPT.TRAP 0x1 ;  /* 0x000000040000795c */ /* 0x000fea0000300000 */
.L_x_39:
[----:B------:R-:W-:Y:S05]  /*2360*/  BSYNC.RECONVERGENT B0 ;  /* 0x0000000000007941 */ /* 0x000fea0003800200 */
.L_x_38:
        /* <DEDUP_REMOVED lines=18> */
[----:B------:R-:W-:Y:S02]  /*2490*/  ULOP3.LUT UR13, UR4, UR47, URZ, 0xfc, !UPT ;  /* 0x0000002f040d7292 */ /* 0x000fe4000f8efcff */
[----:B------:R-:W-:Y:S02]  /*24a0*/  USHF.L.U32 UR34, UR7, 0x8, URZ ;  /* 0x0000000807227899 */ /* 0x000fe400080006ff */
[----:B------:R-:W-:Y:S02]  /*24b0*/  ULOP3.LUT UR33, UR14, 0xfefffff8, URZ, 0xc0, !UPT ;  /* 0xfefffff80e217892 */ /* 0x000fe4000f8ec0ff */
[----:B------:R-:W-:Y:S02]  /*24c0*/  UIADD3.X UR11, UPT, UPT, URZ, UR45, URZ, UP3, !UPT ;  /* 0x0000002dff0b7290 */ /* 0x000fe40009ffe4ff */
[----:B------:R-:W-:-:S02]  /*24d0*/  UIADD3 UR32, UPT, UPT, UR5, 0x8400, UR32 ;  /* 0x0000840005207890 */ /* 0x000fc4000fffe020 */
[----:B------:R-:W-:Y:S02]  /*24e0*/  UPRMT UR4, URZ, 0x5410, UR37 ;  /* 0x00005410ff047896 */ /* 0x000fe40008000025 */
[----:B------:R-:W-:Y:S02]  /*24f0*/  UIADD3.X UR9, UPT, UPT, URZ, UR45, URZ, UP2, !UPT ;  /* 0x0000002dff097290 */ /* 0x000fe400097fe4ff */
[----:B------:R-:W-:Y:S02]  /*2500*/  UIADD3 UR24, UPT, UPT, UR24, 0x24400, URZ ;  /* 0x0002440018187890 */ /* 0x000fe4000fffe0ff */
[----:B------:R-:W-:Y:S02]  /*2510*/  ULEA UR19, UR7, UR53, 0x1 ;  /* 0x0000003507137291 */ /* 0x000fe4000f8e08ff */
[----:B------:R-:W-:Y:S02]  /*2520*/  UIADD3.X UR23, UPT, UPT, URZ, UR45, URZ, UP1, !UPT ;  /* 0x0000002dff177290 */ /* 0x000fe40008ffe4ff */
[----:B------:R-:W-:Y:S01]  /*2530*/  UIADD3 UR16, UPT, UPT, UR5, 0x32400, UR16 ;  /* 0x0003240005107890 */ /* 0x000fe2000fffe010 */
[----:B------:R-:W-:Y:S01]  /*2540*/  UMOV UR38, 0x0 ;  /* 0x0000000000267882 */ /* 0x000fe20000000000 */
[----:B------:R-:W-:Y:S01]  /*2550*/  UMOV UR39, 0x10000000 ;  /* 0x1000000000277882 */ /* 0x000fe20000000000 */
[----:B------:R-:W-:Y:S01]  /*2560*/  UIADD3 UR30, UP0, UPT, UR44, 0x380, URZ ;  /* 0x000003802c1e7890 */ /* 0x000fe2000ff1e0ff */
[----:B------:R4:W-:Y:S01]  /*2570*/  UTMALDG.3D.MULTICAST.2CTA [UR32], [UR10], UR4, desc[UR38] ;  /* 0x000026200a0073b4 */ /* 0x0009e20008211804 */
[----:B------:R-:W-:Y:S01]  /*2580*/  UMOV UR28, UR36 ;  /* 0x00000024001c7c82 */ /* 0x000fe20008000000 */
[----:B------:R-:W-:Y:S01]  /*2590*/  UMOV UR25, UR33 ;  /* 0x0000002100197c82 */ /* 0x000fe20008000000 */
[----:B------:R-:W-:Y:S01]  /*25a0*/  UMOV UR26, UR34 ;  /* 0x00000022001a7c82 */ /* 0x000fe20008000000 */
[----:B------:R-:W-:Y:S01]  /*25b0*/  UMOV UR21, UR36 ;  /* 0x0000002400157c82 */ /* 0x000fe20008000000 */
[----:B------:R-:W-:Y:S01]  /*25c0*/  UMOV UR17, UR33 ;  /* 0x0000002100117c82 */ /* 0x000fe20008000000 */
[----:B------:R-:W-:Y:S01]  /*25d0*/  UIADD3.X UR31, UPT, UPT, URZ, UR45, URZ, UP0, !UPT ;  /* 0x0000002dff1f7290 */ /* 0x000fe200087fe4ff */
[----:B------:R2:W-:Y:S01]  /*25e0*/  UTMALDG.3D.2CTA [UR24], [UR8], desc[UR38] ;  /* 0x00002618080075b4 */ /* 0x0005e20008211000 */
[----:B------:R1:W-:Y:S01]  /*25f0*/  UTMALDG.4D.MULTICAST.2CTA [UR16], [UR22], UR4, desc[UR38] ;  /* 0x00002610160073b4 */ /* 0x0003e20008219804 */
[----:B----4-:R-:W-:Y:S01]  /*2600*/  ULEA UR11, UR7, UR52, 0x1 ;  /* 0x00000034070b7291 */ /* 0x010fe2000f8e08ff */
[----:B------:R-:W-:Y:S01]  /*2610*/  UMOV UR10, URZ ;  /* 0x000000ff000a7c82 */ /* 0x000fe20008000000 */
[----:B--2---:R-:W-:Y:S01]  /*2620*/  UIADD3 UR8, UPT, UPT, UR5, 0x34000, UR13 ;  /* 0x0003400005087890 */ /* 0x004fe2000fffe00d */
[----:B------:R-:W-:-:S02]  /*2630*/  UMOV UR9, UR33 ;  /* 0x0000002100097c82 */ /* 0x000fc40008000000 */
[----:B------:R-:W-:Y:S01]  /*2640*/  UMOV UR13, UR36 ;  /* 0x00000024000d7c82 */ /* 0x000fe20008000000 */
[----:B-1----:R-:W-:-:S09]  /*2650*/  UPRMT UR4, URZ, 0x5410, UR43 ;  /* 0x00005410ff047896 */ /* 0x002fd2000800002b */
[----:B------:R4:W-:Y:S02]  /*2660*/  UTMALDG.4D.MULTICAST.2CTA [UR8], [UR30], UR4, desc[UR38] ;  /* 0x000026081e0073b4 */ /* 0x0009e40008219804 */
[----:B----4-:R-:W-:Y:S01]  /*2670*/  NOP ;  /* 0x0000000000007918 */ /* 0x010fe20000000000 */
.L_x_41:
[----:B------:R-:W-:Y:S05]  /*2680*/  BSYNC.RECONVERGENT B0 ;  /* 0x0000000000007941 */ /* 0x000fea0003800200 */
.L_x_40:
[----:B------:R-:W-:Y:S01]  /*2690*/  UIADD3 UR7, UPT, UPT, UR7, 0x1, URZ ;  /* 0x0000000107077890 */ /* 0x000fe2000fffe0ff */
[----:B------:R-:W-:-:S03]  /*26a0*/  UMOV UR6, UR15 ;  /* 0x0000000f00067c82 */ /* 0x000fc60008000000 */
[----:B------:R-:W-:-:S09]  /*26b0*/  UISETP.NE.AND UP0, UPT, UR7, UR29, UPT ;  /* 0x0000001d0700728c */ /* 0x000fd2000bf05270 */
[----:B------:R-:W-:Y:S05]  /*26c0*/  BRA.U UP0, `(.L_x_42) ;  /* 0xfffffff900ec7547 */ /* 0x000fea000b83ffff */
.L_x_34:
[C---:B------:R-:W-:Y:S01]  /*26d0*/  LEA R3, R11.reuse, UR5, 0x3 ;  /* 0x000000050b037c11 */ /* 0x040fe2000f8e18ff */
[----:B------:R-:W-:Y:S01]  /*26e0*/  NOP ;  /* 0x0000000000007918 */ /* 0x000fe20000000000 */
[----:B-1----:R-:W-:Y:S02]  /*26f0*/  SHF.L.U32 R0, R10, 0x1f, RZ ;  /* 0x0000001f0a007819 */ /* 0x002fe400000006ff */
[----:B------:R-:W-:Y:S02]  /*2700*/  LEA R5, R11, UR5, 0x4 ;  /* 0x000000050b057c11 */ /* 0x000fe4000f8e20ff */
[----:B------:R-:W1:Y:S02]  /*2710*/  SYNCS.PHASECHK.TRANS64.TRYWAIT P0, [R3+URZ+0xc0], R0 ;  /* 0x0000c000030075a7 */ /* 0x000e6400080011ff */
[----:B-1----:R-:W-:Y:S05]  /*2720*/  @!P0 BRA `(.L_x_43) ;  /* 0x0000007c001c8947 */ /* 0x002fea0003800000 */
.L_x_157:
[----:B------:R-:W4:Y:S01]  /*2730*/  LDS.128 R4, [R5+0x130] ;  /* 0x0001300005047984 */ /* 0x000f220000000c00 */
[----:B------:R-:W-:Y:S01]  /*2740*/  UISETP.GE.AND UP0, UPT, UR42, 0x1, UPT ;  /* 0x000000012a00788c */ /* 0x000fe2000bf06270 */
[----:B------:R-:W-:Y:S01]  /*2750*/  @!PT LDS RZ, [RZ] ;  /* 0x00000000fffff984 */ /* 0x000fe20000000800 */
[----:B------:R-:W-:Y:S01]  /*2760*/  @!PT LDS RZ, [RZ] ;  /* 0x00000000fffff984 */ /* 0x000fe20000000800 */
[----:B------:R-:W-:Y:S01]  /*2770*/  @!PT LDS RZ, [RZ] ;  /* 0x00000000fffff984 */ /* 0x000fe20000000800 */
[----:B------:R-:W-:Y:S01]  /*2780*/  @!PT LDS RZ, [RZ] ;  /* 0x00000000fffff984 */ /* 0x000fe20000000800 */
[----:B------:R1:W-:Y:S06]  /*2790*/  MEMBAR.ALL.CTA ;  /* 0x0000000000007992 */ /* 0x0003ec0000008000 */
[----:B-1----:R-:W1:Y:S01]  /*27a0*/  FENCE.VIEW.ASYNC.S ;  /* 0x00000000000073c6 */ /* 0x002e620000000000 */
[----:B----4-:R-:W-:-:S13]  /*27b0*/  LOP3.LUT P0, RZ, R6, 0x1, RZ, 0xc0, !PT ;  /* 0x0000000106ff7812 */ /* 0x010fda000780c0ff */
[----:B-1----:R-:W-:Y:S01]  /*27c0*/  VOTEU.ANY UP1, P0 ;  /* 0x0000000000ff7886 */ /* 0x002fe20000020100 */
[----:B------:R-:W-:-:S13]  /*27d0*/  PLOP3.LUT P0, PT, PT, PT, UP1, 0x80, 0x8 ;  /* 0x000000000008781c */ /* 0x000fda0003f0f018 */
[----:B------:R-:W-:Y:S02]  /*27e0*/  @P0 LOP3.LUT R0, R5, 0xffff, RZ, 0xc0, !PT ;  /* 0x0000ffff05000812 */ /* 0x000fe400078ec0ff */
[----:B--2---:R-:W-:Y:S02]  /*27f0*/  @P0 MOV R2, R4 ;  /* 0x0000000400020202 */ /* 0x004fe40000000f00 */
[----:B------:R-:W-:Y:S01]  /*2800*/  @P0 R2UR UR6, R0 ;  /* 0x00000000000602ca */ /* 0x000fe200000e0000 */
[----:B------:R-:W-:Y:S01]  /*2810*/  VIADD R0, R3, 0xd0 ;  /* 0x000000d003007836 */ /* 0x000fe20000000000 */
[----:B------:R-:W-:Y:S02]  /*2820*/  @P0 SHF.R.U32.HI R4, RZ, 0x10, R5 ;  /* 0x00000010ff040819 */ /* 0x000fe40000011605 */
[----:B------:R-:W-:Y:S02]  /*2830*/  @P0 R2UR UR7, R2 ;  /* 0x00000000020702ca */ /* 0x000fe400000e0000 */
[----:B------:R-:W-:-:S02]  /*2840*/  PRMT R0, RZ, 0x654, R0 ;  /* 0x00000654ff007816 */ /* 0x000fc40000000000 */
[----:B------:R-:W-:Y:S02]  /*2850*/  @P0 R2UR UR4, R4 ;  /* 0x00000000040402ca */ /* 0x000fe400000e0000 */
[----:B------:R1:W-:Y:S03]  /*2860*/  SYNCS.ARRIVE.TRANS64.RED.A1T0 RZ, [R0+URZ], RZ ;  /* 0x000000ff00ff79a7 */ /* 0x0003e600081004ff */
[----:B------:R-:W-:-:S04]  /*2870*/  @UP1 UMOV UR55, UR6 ;  /* 0x0000000600371c82 */ /* 0x000fc80008000000 */
[----:B------:R-:W-:-:S04]  /*2880*/  @UP1 UMOV UR56, UR7 ;  /* 0x0000000700381c82 */ /* 0x000fc80008000000 */
[----:B------:R-:W-:Y:S01]  /*2890*/  @UP1 UMOV UR36, UR4 ;  /* 0x0000000400241c82 */ /* 0x000fe20008000000 */
[----:B------:R-:W-:Y:S05]  /*28a0*/  BRA.U !UP0, `(.L_x_44) ;  /* 0x0000000108d47547 */ /* 0x000fea000b800000 */
[----:B------:R-:W2:Y:S01]  /*28b0*/  LDCU.128 UR20, c[0x0][0xf10] ;  /* 0x0001e200ff1477ac */ /* 0x000ea20008000c00 */
[----:B------:R-:W4:Y:S01]  /*28c0*/  LDCU UR19, c[0x0][0xf20] ;  /* 0x0001e400ff1377ac */ /* 0x000f220008000800 */
[----:B------:R-:W3:Y:S01]  /*28d0*/  LDCU UR14, c[0x0][0xf0c] ;  /* 0x0001e180ff0e77ac */ /* 0x000ee20008000800 */
[----:B------:R-:W1:Y:S01]  /*28e0*/  LDCU.64 UR8, c[0x0][0xf28] ;  /* 0x0001e500ff0877ac */ /* 0x000e620008000a00 */
[----:B------:R-:W-:Y:S02]  /*28f0*/  UISETP.NE.AND UP3, UPT, UR42, 0x1, UPT ;  /* 0x000000012a00788c */ /* 0x000fe4000bf65270 */
[----:B--2---:R-:W-:Y:S02]  /*2900*/  UIMAD.WIDE.U32 UR10, UR58, UR23, URZ ;  /* 0x000000173a0a72a5 */ /* 0x004fe4000f8e00ff */
[----:B------:R-:W-:Y:S02]  /*2910*/  UIMAD.WIDE.U32 UR6, UR59, UR20, URZ ;  /* 0x000000143b0672a5 */ /* 0x000fe4000f8e00ff */
[----:B------:R-:W-:-:S02]  /*2920*/  UISETP.NE.AND UP0, UPT, UR22, 0x1, UPT ;  /* 0x000000011600788c */ /* 0x000fc4000bf05270 */
[----:B------:R-:W-:Y:S01]  /*2930*/  UIMAD.WIDE.U32 UR16, UR55, UR23, URZ ;  /* 0x00000017371072a5 */ /* 0x000fe2000f8e00ff */
[----:B------:R-:W-:Y:S02]  /*2940*/  UMOV UR10, UR11 ;  /* 0x0000000b000a7c82 */ /* 0x000fe40008000000 */
[----:B------:R-:W-:Y:S01]  /*2950*/  UMOV UR6, UR7 ;  /* 0x0000000700067c82 */ /* 0x000fe20008000000 */
[----:B----4-:R-:W-:Y:S02]  /*2960*/  USHF.R.U32.HI UR10, URZ, UR19, UR10 ;  /* 0x00000013ff0a7299 */ /* 0x010fe4000801160a */
[----:B------:R-:W-:Y:S02]  /*2970*/  USHF.R.U32.HI UR7, URZ, UR21, UR6 ;  /* 0x00000015ff077299 */ /* 0x000fe40008011606 */
[----:B---3--:R-:W-:Y:S02]  /*2980*/  UISETP.NE.AND UP2, UPT, UR14, 0x1, UPT ;  /* 0x000000010e00788c */ /* 0x008fe4000bf45270 */
[----:B------:R-:W-:-:S02]  /*2990*/  USEL UR6, UR58, UR10, !UP0 ;  /* 0x0000000a3a067287 */ /* 0x000fc4000c000000 */
[----:B------:R-:W-:Y:S02]  /*29a0*/  USEL UR7, UR59, UR7, !UP2 ;  /* 0x000000073b077287 */ /* 0x000fe4000d000000 */
[----:B-1----:R-:W-:Y:S01]  /*29b0*/  UIMAD.WIDE.U32 UR10, UR6, UR8, URZ ;  /* 0x00000008060a72a5 */ /* 0x002fe2000f8e00ff */
[----:B------:R-:W-:Y:S01]  /*29c0*/  UMOV UR4, UR17 ;  /* 0x0000001100047c82 */ /* 0x000fe20008000000 */
[----:B------:R-:W-:Y:S02]  /*29d0*/  UIMAD.WIDE.U32 UR12, UR56, UR20, URZ ;  /* 0x00000014380c72a5 */ /* 0x000fe4000f8e00ff */
[----:B------:R-:W-:-:S03]  /*29e0*/  UIMAD.WIDE.U32 UR16, UR7, UR8, URZ ;  /* 0x00000008071072a5 */ /* 0x000fc6000f8e00ff */
[----:B------:R-:W-:Y:S01]  /*29f0*/  UMOV UR10, UR11 ;  /* 0x0000000b000a7c82 */ /* 0x000fe20008000000 */
[----:B------:R-:W-:Y:S02]  /*2a00*/  USHF.R.U32.HI UR4, URZ, UR19, UR4 ;  /* 0x00000013ff047299 */ /* 0x000fe40008011604 */
[----:B------:R-:W-:Y:S01]  /*2a10*/  @UP3 USHF.R.U32.HI UR6, URZ, UR9, UR10 ;  /* 0x00000009ff063299 */ /* 0x000fe2000801160a */
[----:B------:R-:W-:Y:S01]  /*2a20*/  UMOV UR12, UR13 ;  /* 0x0000000d000c7c82 */ /* 0x000fe20008000000 */
[----:B------:R-:W-:Y:S01]  /*2a30*/  UMOV UR16, UR17 ;  /* 0x0000001100107c82 */ /* 0x000fe20008000000 */
[----:B------:R-:W-:Y:S02]  /*2a40*/  USHF.R.U32.HI UR21, URZ, UR21, UR12 ;  /* 0x00000015ff157299 */ /* 0x000fe4000801160c */
[----:B------:R-:W-:Y:S02]  /*2a50*/  USEL UR4, UR55, UR4, !UP0 ;  /* 0x0000000437047287 */ /* 0x000fe4000c000000 */
[----:B------:R-:W-:-:S02]  /*2a60*/  @UP3 USHF.R.U32.HI UR7, URZ, UR9, UR16 ;  /* 0x00000009ff073299 */ /* 0x000fc40008011610 */
[----:B------:R-:W-:Y:S02]  /*2a70*/  UIMAD UR10, UR42, UR6, URZ ;  /* 0x000000062a0a72a4 */ /* 0x000fe4000f8e02ff */
[----:B------:R-:W-:Y:S02]  /*2a80*/  USEL UR6, UR56, UR21, !UP2 ;  /* 0x0000001538067287 */ /* 0x000fe4000d000000 */
[----:B------:R-:W-:Y:S02]  /*2a90*/  UIMAD UR12, UR42, UR7, URZ ;  /* 0x000000072a0c72a4 */ /* 0x000fe4000f8e02ff */
[----:B------:R-:W-:Y:S02]  /*2aa0*/  UISETP.GE.AND UP0, UPT, UR4, UR10, UPT ;  /* 0x0000000a0400728c */ /* 0x000fe4000bf06270 */
[----:B------:R-:W-:Y:S02]  /*2ab0*/  UIMAD.WIDE.U32 UR10, UR4, UR8, URZ ;  /* 0x00000008040a72a5 */ /* 0x000fe4000f8e00ff */
[----:B------:R-:W-:-:S02]  /*2ac0*/  UISETP.GE.OR UP0, UPT, UR6, UR12, UP0 ;  /* 0x0000000c0600728c */ /* 0x000fc40008706670 */
[----:B------:R-:W-:Y:S02]  /*2ad0*/  UIMAD.WIDE.U32 UR12, UR6, UR8, URZ ;  /* 0x00000008060c72a5 */ /* 0x000fe4000f8e00ff */
[----:B------:R-:W-:Y:S01]  /*2ae0*/  UIADD3 UR12, UPT, UPT, -UR6, URZ, URZ ;  /* 0x000000ff060c7290 */ /* 0x000fe2000fffe1ff */
[----:B------:R-:W-:Y:S01]  /*2af0*/  UMOV UR10, UR11 ;  /* 0x0000000b000a7c82 */ /* 0x000fe20008000000 */
[----:B------:R-:W-:Y:S02]  /*2b00*/  UIADD3 UR11, UPT, UPT, -UR4, URZ, URZ ;  /* 0x000000ff040b7290 */ /* 0x000fe4000fffe1ff */
[----:B------:R-:W-:-:S03]  /*2b10*/  USHF.R.U32.HI UR10, URZ, UR9, UR10 ;  /* 0x00000009ff0a7299 */ /* 0x000fc6000801160a */
[----:B------:R-:W-:Y:S01]  /*2b20*/  @!UP0 UMOV UR8, UR13 ;  /* 0x0000000d00088c82 */ /* 0x000fe20008000000 */
[----:B------:R-:W-:Y:S02]  /*2b30*/  UIMAD UR11, UR22, UR11, UR55 ;  /* 0x0000000b160b72a4 */ /* 0x000fe4000f8e0237 */
[----:B------:R-:W-:Y:S02]  /*2b40*/  USEL UR10, UR4, UR10, !UP3 ;  /* 0x0000000a040a7287 */ /* 0x000fe4000d800000 */
[----:B------:R-:W-:Y:S02]  /*2b50*/  @!UP0 USHF.R.U32.HI UR8, URZ, UR9, UR8 ;  /* 0x00000009ff088299 */ /* 0x000fe40008011608 */
[----:B------:R-:W-:Y:S02]  /*2b60*/  UIADD3 UR9, UPT, UPT, -UR10, URZ, URZ ;  /* 0x000000ff0a097290 */ /* 0x000fe4000fffe1ff */
[----:B------:R-:W-:Y:S02]  /*2b70*/  @!UP0 USEL UR8, UR6, UR8, !UP3 ;  /* 0x0000000806088287 */ /* 0x000fe4000d800000 */
[----:B------:R-:W-:-:S02]  /*2b80*/  UIMAD UR9, UR42, UR9, UR4 ;  /* 0x000000092a0972a4 */ /* 0x000fc4000f8e0204 */
[----:B------:R-:W-:Y:S02]  /*2b90*/  @!UP0 UIADD3 UR10, UPT, UPT, UR10, -UR8, URZ ;  /* 0x800000080a0a8290 */ /* 0x000fe4000fffe0ff */
[----:B------:R-:W-:Y:S02]  /*2ba0*/  @!UP0 UIMAD UR8, UR9, UR7, UR8 ;  /* 0x00000007090882a4 */ /* 0x000fe4000f8e0208 */
[----:B------:R-:W-:Y:S02]  /*2bb0*/  @!UP0 UIMAD UR4, UR42, UR10, UR6 ;  /* 0x0000000a2a0482a4 */ /* 0x000fe4000f8e0206 */
[----:B------:R-:W-:Y:S02]  /*2bc0*/  UIMAD UR7, UR14, UR12, UR56 ;  /* 0x0000000c0e0772a4 */ /* 0x000fe4000f8e0238 */
[----:B------:R-:W-:Y:S01]  /*2bd0*/  UIMAD UR55, UR4, UR22, UR11 ;  /* 0x00000016043772a4 */ /* 0x000fe2000f8e020b */
[----:B------:R-:W-:Y:S02]  /*2be0*/  @!UP0 UMOV UR6, UR8 ;  /* 0x0000000800068c82 */ /* 0x000fe40008000000 */
[----:B------:R-:W-:-:S12]  /*2bf0*/  UIMAD UR56, UR6, UR14, UR7 ;  /* 0x0000000e063872a4 */ /* 0x000fd8000f8e0207 */
.L_x_44:
[----:B------:R-:W2:Y:S02]  /*2c00*/  LDCU UR4, c[0x0][0xf30] ;  /* 0x0001e600ff0477ac */ /* 0x000ea40008000800 */
[----:B--2---:R-:W-:-:S09]  /*2c10*/  UISETP.NE.AND UP0, UPT, UR4, 0x1, UPT ;  /* 0x000000010400788c */ /* 0x004fd2000bf05270 */
[----:B------:R-:W-:Y:S05]  /*2c20*/  BRA.U UP0, `(.L_x_45) ;  /* 0x0000000100447547 */ /* 0x000fea000b800000 */
[----:B------:R-:W2:Y:S01]  /*2c30*/  LDCU.128 UR20, c[0x0][0xf10] ;  /* 0x0001e200ff1477ac */ /* 0x000ea20008000c00 */
[----:B------:R-:W4:Y:S01]  /*2c40*/  LDCU UR10, c[0x0][0xf0c] ;  /* 0x0001e180ff0a77ac */ /* 0x000f220008000800 */
[----:B------:R-:W1:Y:S01]  /*2c50*/  LDCU UR11, c[0x0][0xf20] ;  /* 0x0001e400ff0b77ac */ /* 0x000e620008000800 */
[----:B--2---:R-:W-:Y:S02]  /*2c60*/  UIMAD.WIDE.U32 UR8, UR56, UR20, URZ ;  /* 0x00000014380872a5 */ /* 0x004fe4000f8e00ff */
[----:B------:R-:W-:Y:S02]  /*2c70*/  UIMAD.WIDE.U32 UR6, UR55, UR23, URZ ;  /* 0x00000017370672a5 */ /* 0x000fe4000f8e00ff */
[----:B----4-:R-:W-:Y:S02]  /*2c80*/  UISETP.NE.AND UP2, UPT, UR10, 0x1, UPT ;  /* 0x000000010a00788c */ /* 0x010fe4000bf45270 */
[----:B------:R-:W-:Y:S01]  /*2c90*/  UISETP.NE.AND UP0, UPT, UR22, 0x1, UPT ;  /* 0x000000011600788c */ /* 0x000fe2000bf05270 */
[----:B------:R-:W-:-:S02]  /*2ca0*/  UMOV UR8, UR9 ;  /* 0x0000000900087c82 */ /* 0x000fc40008000000 */
[----:B------:R-:W-:Y:S01]  /*2cb0*/  UMOV UR4, UR7 ;  /* 0x0000000700047c82 */ /* 0x000fe20008000000 */
[----:B------:R-:W-:Y:S02]  /*2cc0*/  USHF.R.U32.HI UR21, URZ, UR21, UR8 ;  /* 0x00000015ff157299 */ /* 0x000fe40008011608 */
[----:B-1----:R-:W-:Y:S02]  /*2cd0*/  USHF.R.U32.HI UR4, URZ, UR11, UR4 ;  /* 0x0000000bff047299 */ /* 0x002fe40008011604 */
[----:B------:R-:W-:Y:S02]  /*2ce0*/  USEL UR6, UR56, UR21, !UP2 ;  /* 0x0000001538067287 */ /* 0x000fe4000d000000 */
[----:B------:R-:W-:-:S04]  /*2cf0*/  USEL UR4, UR55, UR4, !UP0 ;  /* 0x0000000437047287 */ /* 0x000fc8000c000000 */
[----:B------:R-:W-:Y:S02]  /*2d00*/  UIADD3 UR7, UPT, UPT, UR6, -UR4, URZ ;  /* 0x8000000406077290 */ /* 0x000fe4000fffe0ff */
[----:B------:R-:W-:Y:S02]  /*2d10*/  UIADD3 UR4, UPT, UPT, -UR6, UR4, URZ ;  /* 0x0000000406047290 */ /* 0x000fe4000fffe1ff */
[----:B------:R-:W-:Y:S02]  /*2d20*/  UIMAD UR55, UR7, UR22, UR55 ;  /* 0x00000016073772a4 */ /* 0x000fe4000f8e0237 */
[----:B------:R-:W-:-:S12]  /*2d30*/  UIMAD UR56, UR4, UR10, UR56 ;  /* 0x0000000a043872a4 */ /* 0x000fd8000f8e0238 */
.L_x_45:
[----:B------:R-:W-:Y:S01]  /*2d40*/  VIADD R11, R11, 0x1 ;  /* 0x000000010b0b7836 */ /* 0x000fe20000000000 */
[----:B------:R-:W-:Y:S01]  /*2d50*/  R2UR UR4, R86 ;  /* 0x00000000560472ca */ /* 0x000fe200000e0000 */
[----:B------:R-:W-:Y:S01]  /*2d60*/  UIADD3 UR12, UPT, UPT, UR55, UR63, URZ ;  /* 0x0000003f370c7290 */ /* 0x000fe2000fffe0ff */
[----:B------:R-:W-:Y:S02]  /*2d70*/  PLOP3.LUT P2, PT, PT, PT, PT, 0x80, 0x8 ;  /* 0x000000000008781c */ /* 0x000fe40003f4f070 */
[----:B------:R-:W-:-:S04]  /*2d80*/  ISETP.NE.AND P0, PT, R11, 0x2, PT ;  /* 0x000000020b00780c */ /* 0x000fc80003f05270 */
[----:B------:R-:W-:Y:S02]  /*2d90*/  SEL R3, RZ, 0x1, P0 ;  /* 0x00000001ff037807 */ /* 0x000fe40000000000 */
[----:B------:R-:W-:Y:S02]  /*2da0*/  SEL R11, R11, RZ, P0 ;  /* 0x000000ff0b0b7207 */ /* 0x000fe40000000000 */
[----:B------:R-:W-:Y:S01]  /*2db0*/  LOP3.LUT R10, R10, R3, RZ, 0x3c, !PT ;  /* 0x000000030a0a7212 */ /* 0x000fe200078e3cff */
[----:B------:R-:W-:Y:S01]  /*2dc0*/  UIADD3 UR20, UPT, UPT, UR56, UR4, URZ ;  /* 0x0000000438147290 */ /* 0x000fe2000fffe0ff */
[----:B------:R-:W-:Y:S11]  /*2dd0*/  BRA.U UP1, `(.L_x_46) ;  /* 0xffffffed015c7547 */ /* 0x000ff6000b83ffff */
[----:B------:R-:W-:Y:S01]  /*2de0*/  UIADD3 UR7, UPT, UPT, UR5, 0x38, URZ ;  /* 0x0000003805077890 */ /* 0x000fe2000fffe0ff */
[----:B------:R-:W-:-:S03]  /*2df0*/  SHF.L.U32 R3, R12, 0x1f, RZ ;  /* 0x0000001f0c037819 */ /* 0x000fc600000006ff */
[----:B------:R-:W-:-:S09]  /*2e00*/  ULEA UR4, UR15, UR7, 0x3 ;  /* 0x000000070f047291 */ /* 0x000fd2000f8e18ff */
[----:B------:R-:W2:Y:S02]  /*2e10*/  SYNCS.PHASECHK.TRANS64.TRYWAIT P0, [UR4], R3 ;  /* 0x00000003ff0075a7 */ /* 0x000ea40008001104 */
[----:B--2---:R-:W-:Y:S05]  /*2e20*/  @!P0 BRA `(.L_x_47) ;  /* 0x0000007400708947 */ /* 0x004fea0003800000 */
.L_x_159:
[----:B------:R-:W-:-:S04]  /*2e30*/  UIADD3 UR4, UPT, UPT, UR15, 0x1, URZ ;  /* 0x000000010f047890 */ /* 0x000fc8000fffe0ff */
[----:B------:R-:W-:-:S04]  /*2e40*/  UISETP.NE.AND UP0, UPT, UR4, 0x7, UPT ;  /* 0x000000070400788c */ /* 0x000fc8000bf05270 */
[----:B------:R-:W-:Y:S02]  /*2e50*/  USEL UR6, URZ, 0x1, UP0 ;  /* 0x00000001ff067887 */ /* 0x000fe40008000000 */
[----:B------:R-:W-:-:S04]  /*2e60*/  USEL UR4, UR4, URZ, UP0 ;  /* 0x000000ff04047287 */ /* 0x000fc80008000000 */
[----:B------:R-:W-:Y:S01]  /*2e70*/  ULEA UR5, UR4, UR7, 0x3 ;  /* 0x0000000704057291 */ /* 0x000fe2000f8e18ff */
[----:B------:R-:W-:-:S04]  /*2e80*/  LOP3.LUT R2, R12, UR6, RZ, 0x3c, !PT ;  /* 0x000000060c027c12 */ /* 0x000fc8000f8e3cff */
[----:B-1----:R-:W-:-:S04]  /*2e90*/  SHF.L.U32 R3, R2, 0x1f, RZ ;  /* 0x0000001f02037819 */ /* 0x002fc800000006ff */
[----:B------:R-:W1:Y:S02]  /*2ea0*/  SYNCS.PHASECHK.TRANS64.TRYWAIT P0, [UR5], R3 ;  /* 0x00000003ff0075a7 */ /* 0x000e640008001105 */
[----:B-1----:R-:W-:Y:S05]  /*2eb0*/  @!P0 BRA `(.L_x_48) ;  /* 0x0000007400648947 */ /* 0x002fea0003800000 */
.L_x_161:
        /* <DEDUP_REMOVED lines=9> */
.L_x_163:
        /* <DEDUP_REMOVED lines=9> */
.L_x_165:
        /* <DEDUP_REMOVED lines=9> */
.L_x_167:
        /* <DEDUP_REMOVED lines=9> */
.L_x_169:
[----:B------:R-:W-:-:S04]  /*3100*/  UIADD3 UR4, UPT, UPT, UR4, 0x1, URZ ;  /* 0x0000000104047890 */ /* 0x000fc8000fffe0ff */
[----:B------:R-:W-:-:S04]  /*3110*/  UISETP.NE.AND UP0, UPT, UR4, 0x7, UPT ;  /* 0x000000070400788c */ /* 0x000fc8000bf05270 */
[----:B------:R-:W-:Y:S02]  /*3120*/  USEL UR5, URZ, 0x1, UP0 ;  /* 0x00000001ff057887 */ /* 0x000fe40008000000 */
[----:B------:R-:W-:-:S04]  /*3130*/  USEL UR4, UR4, URZ, UP0 ;  /* 0x000000ff04047287 */ /* 0x000fc80008000000 */
[----:B------:R-:W-:Y:S01]  /*3140*/  ULEA UR4, UR4, UR7, 0x3 ;  /* 0x0000000704047291 */ /* 0x000fe2000f8e18ff */
[----:B-1----:R-:W-:-:S04]  /*3150*/  LOP3.LUT R3, R2, UR5, RZ, 0x3c, !PT ;  /* 0x0000000502037c12 */ /* 0x002fc8000f8e3cff */
[----:B------:R-:W-:Y:S01]  /*3160*/  SHF.L.U32 R3, R3, 0x1f, RZ ;  /* 0x0000001f03037819 */ /* 0x000fe200000006ff */
[----:B------:R-:W-:-:S07]  /*3170*/  IMAD.U32 R0, RZ, RZ, UR4 ;  /* 0x00000004ff007e24 */ /* 0x000fce000f8e00ff */
.L_x_53:
[----:B-1----:R1:W2:Y:S02]  /*3180*/  SYNCS.PHASECHK.TRANS64.TRYWAIT P0, [R0+URZ], R3 ;  /* 0x00000003000075a7 */ /* 0x0022a400080011ff */
[----:B--2---:R-:W-:Y:S05]  /*3190*/  @!P0 NANOSLEEP.SYNCS 0x989680 ;  /* 0x009896800000895d */ /* 0x004fea0003900000 */
[----:B------:R-:W2:Y:S02]  /*31a0*/  @!P0 SYNCS.PHASECHK.TRANS64 P0, [R0+URZ], R3 ;  /* 0x00000003000085a7 */ /* 0x000ea400080010ff */
[----:B--2---:R-:W-:Y:S05]  /*31b0*/  @P0 EXIT ;  /* 0x000000000000094d */ /* 0x004fea0003800000 */
[----:B------:R-:W-:Y:S05]  /*31c0*/  BRA `(.L_x_53) ;  /* 0xfffffffc00ec7947 */ /* 0x000fea000383ffff */
.L_x_22:
[----:B------:R-:W-:-:S04]  /*31d0*/  UISETP.NE.AND UP0, UPT, UR57, URZ, UPT ;  /* 0x000000ff3900728c */ /* 0x000fc8000bf05270 */
[----:B------:R-:W-:-:S09]  /*31e0*/  UISETP.NE.OR UP0, UPT, UR19, 0x1, UP0 ;  /* 0x000000011300788c */ /* 0x000fd20008705670 */
[----:B------:R-:W-:Y:S05]  /*31f0*/  BRA.U UP0, `(.L_x_54) ;  /* 0x0000000500487547 */ /* 0x000fea000b800000 */
[----:B------:R-:W-:Y:S01]  /*3200*/  ISETP.GE.U32.AND P2, PT, R0, 0x8, PT ;  /* 0x000000080000780c */ /* 0x000fe20003f46070 */
[----:B------:R-:W-:Y:S01]  /*3210*/  IMAD.MOV.U32 R12, RZ, RZ, 0x1 ;  /* 0x00000001ff0c7424 */ /* 0x000fe200078e00ff */
[----:B------:R-:W-:Y:S02]  /*3220*/  CS2R R10, SRZ ;  /* 0x00000000000a7805 */ /* 0x000fe4000001ff00 */
[----:B------:R-:W-:Y:S01]  /*3230*/  CS2R R8, SRZ ;  /* 0x0000000000087805 */ /* 0x000fe2000001ff00 */
[----:B------:R-:W-:Y:S01]  /*3240*/  UMOV UR6, 0x400 ;  /* 0x0000040000067882 */ /* 0x000fe20000000000 */
[----:B------:R-:W-:Y:S01]  /*3250*/  UMOV UR5, URZ ;  /* 0x000000ff00057c82 */ /* 0x000fe20008000000 */
[----:B------:R-:W-:-:S12]  /*3260*/  ULEA UR6, UR57, UR6, 0x18 ;  /* 0x0000000639067291 */ /* 0x000fd8000f8ec0ff */
.L_x_58:
[----:B------:R-:W-:Y:S02]  /*3270*/  LEA R2, R8, UR6, 0x3 ;  /* 0x0000000608027c11 */ /* 0x000fe4000f8e18ff */
[----:B------:R-:W-:-:S03]  /*3280*/  SHF.L.U32 R5, R9, 0x1f, RZ ;  /* 0x0000001f09057819 */ /* 0x000fc600000006ff */
[----:B------:R-:W-:Y:S01]  /*3290*/  VIADD R4, R2, 0x110 ;  /* 0x0000011002047836 */ /* 0x000fe20000000000 */
[----:B------:R-:W1:Y:S02]  /*32a0*/  SYNCS.PHASECHK.TRANS64.TRYWAIT P0, [R2+URZ+0x100], R5 ;  /* 0x00010005020075a7 */ /* 0x000e6400080011ff */
[----:B-1----:R-:W-:Y:S05]  /*32b0*/  @!P0 BRA `(.L_x_55) ;  /* 0x0000007000dc8947 */ /* 0x002fea0003800000 */
.L_x_170:
[----:B------:R-:W-:Y:S01]  /*32c0*/  ULEA UR4, UR5, UR6, 0x3 ;  /* 0x0000000605047291 */ /* 0x000fe2000f8e18ff */
[----:B------:R-:W-:Y:S02]  /*32d0*/  PRMT R4, RZ, 0x654, R4 ;  /* 0x00000654ff047816 */ /* 0x000fe40000000004 */
[----:B-1----:R-:W-:Y:S01]  /*32e0*/  SHF.L.U32 R5, R12, 0x1f, RZ ;  /* 0x0000001f0c057819 */ /* 0x002fe200000006ff */
[----:B------:R-:W-:Y:S01]  /*32f0*/  UIADD3 UR7, UPT, UPT, UR4, 0xc0, URZ ;  /* 0x000000c004077890 */ /* 0x000fe2000fffe0ff */
[----:B------:R1:W-:Y:S05]  /*3300*/  SYNCS.ARRIVE.TRANS64.RED.A1T0 RZ, [R4+URZ], RZ ;  /* 0x000000ff04ff79a7 */ /* 0x0003ea00081004ff */
[----:B------:R-:W-:Y:S01]  /*3310*/  IMAD.U32 R7, RZ, RZ, UR7 ;  /* 0x00000007ff077e24 */ /* 0x000fe2000f8e00ff */
[----:B------:R-:W2:Y:S04]  /*3320*/  SYNCS.PHASECHK.TRANS64.TRYWAIT P0, [UR4+0xd0], R5 ;  /* 0x0000d005ff0075a7 */ /* 0x000ea80008001104 */
[----:B------:R-:W-:Y:S01]  /*3330*/  PRMT R6, R0, 0x654, R7 ;  /* 0x0000065400067816 */ /* 0x000fe20000000007 */
[----:B-1----:R-:W-:Y:S01]  /*3340*/  @!P2 IMAD.MOV.U32 R4, RZ, RZ, 0x10 ;  /* 0x00000010ff04a424 */ /* 0x002fe200078e00ff */
[----:B--2---:R-:W-:Y:S06]  /*3350*/  @!P0 BRA `(.L_x_56) ;  /* 0x0000007000c88947 */ /* 0x004fec0003800000 */
.L_x_172:
[----:B------:R-:W-:Y:S01]  /*3360*/  ULEA UR8, UR5, UR6, 0x4 ;  /* 0x0000000605087291 */ /* 0x000fe2000f8e20ff */
[----:B------:R-:W-:Y:S01]  /*3370*/  SEL R3, R6, R3, !P2 ;  /* 0x0000000306037207 */ /* 0x000fe20005000000 */
[----:B------:R-:W-:Y:S01]  /*3380*/  UIADD3 UR9, UPT, UPT, UR4, 0xc0, URZ ;  /* 0x000000c004097890 */ /* 0x000fe2000fffe0ff */
[----:B-1----:R-:W-:Y:S01]  /*3390*/  LEA R2, R11, UR6, 0x3 ;  /* 0x000000060b027c11 */ /* 0x002fe2000f8e18ff */
[----:B------:R-:W-:Y:S01]  /*33a0*/  UIADD3 UR8, UPT, UPT, UR8, 0x130, URZ ;  /* 0x0000013008087890 */ /* 0x000fe2000fffe0ff */
[----:B------:R-:W-:Y:S01]  /*33b0*/  SHF.L.U32 R5, R10, 0x1f, RZ ;  /* 0x0000001f0a057819 */ /* 0x000fe200000006ff */
[----:B------:R1:W-:Y:S01]  /*33c0*/  @!P2 SYNCS.ARRIVE.TRANS64.RED RZ, [R3+URZ], R4 ;  /* 0x0000000403ffa9a7 */ /* 0x0003e200080004ff */
[----:B------:R-:W-:Y:S01]  /*33d0*/  UIADD3 UR4, UPT, UPT, UR5, 0x1, URZ ;  /* 0x0000000105047890 */ /* 0x000fe2000fffe0ff */
[----:B------:R-:W-:-:S03]  /*33e0*/  VIADD R8, R8, 0x1 ;  /* 0x0000000108087836 */ /* 0x000fc60000000000 */
[----:B------:R-:W-:Y:S02]  /*33f0*/  UISETP.NE.AND UP0, UPT, UR4, 0x2, UPT ;  /* 0x000000020400788c */ /* 0x000fe4000bf05270 */
[----:B------:R-:W-:Y:S06]  /*3400*/  UGETNEXTWORKID.BROADCAST [UR8], [UR9] ;  /* 0x00000000080073ca */ /* 0x000fec0008000100 */
[----:B------:R-:W-:Y:S01]  /*3410*/  USEL UR7, URZ, 0x1, UP0 ;  /* 0x00000001ff077887 */ /* 0x000fe20008000000 */
[----:B------:R-:W-:Y:S01]  /*3420*/  ISETP.NE.AND P0, PT, R8, 0x2, PT ;  /* 0x000000020800780c */ /* 0x000fe20003f05270 */
[----:B------:R-:W-:Y:S01]  /*3430*/  USEL UR5, UR4, URZ, UP0 ;  /* 0x000000ff04057287 */ /* 0x000fe20008000000 */
[----:B------:R-:W2:Y:S03]  /*3440*/  SYNCS.PHASECHK.TRANS64.TRYWAIT P1, [R2+URZ+0xc0], R5 ;  /* 0x0000c005020075a7 */ /* 0x000ea600080211ff */
[----:B------:R-:W-:Y:S01]  /*3450*/  LOP3.LUT R12, R12, UR7, RZ, 0x3c, !PT ;  /* 0x000000070c0c7c12 */ /* 0x000fe2000f8e3cff */
[----:B-12---:R-:W-:Y:S07]  /*3460*/  @!P1 BRA `(.L_x_57) ;  /* 0x00000070009c9947 */ /* 0x006fee0003800000 */
.L_x_173:
[C---:B------:R-:W-:Y:S01]  /*3470*/  LEA R4, R11.reuse, UR6, 0x4 ;  /* 0x000000060b047c11 */ /* 0x040fe2000f8e20ff */
[----:B-1----:R-:W-:Y:S01]  /*3480*/  VIADD R2, R2, 0xd0 ;  /* 0x000000d002027836 */ /* 0x002fe20000000000 */
[----:B------:R-:W-:Y:S01]  /*3490*/  SEL R8, R8, RZ, P0 ;  /* 0x000000ff08087207 */ /* 0x000fe20000000000 */
[----:B------:R-:W-:-:S03]  /*34a0*/  VIADD R11, R11, 0x1 ;  /* 0x000000010b0b7836 */ /* 0x000fc60000000000 */
[----:B------:R-:W1:Y:S01]  /*34b0*/  LDS.128 R4, [R4+0x130] ;  /* 0x0001300004047984 */ /* 0x000e620000000c00 */
[----:B------:R-:W-:Y:S02]  /*34c0*/  PRMT R2, RZ, 0x654, R2 ;  /* 0x00000654ff027816 */ /* 0x000fe40000000002 */
[C---:B------:R-:W-:Y:S01]  /*34d0*/  ISETP.NE.AND P1, PT, R11.reuse, 0x2, PT ;  /* 0x000000020b00780c */ /* 0x040fe20003f25270 */
[----:B------:R-:W-:Y:S01]  /*34e0*/  @!PT LDS RZ, [RZ] ;  /* 0x00000000fffff984 */ /* 0x000fe20000000800 */
[----:B------:R-:W-:Y:S01]  /*34f0*/  @!PT LDS RZ, [RZ] ;  /* 0x00000000fffff984 */ /* 0x000fe20000000800 */
[----:B------:R-:W-:Y:S01]  /*3500*/  @!PT LDS RZ, [RZ] ;  /* 0x00000000fffff984 */ /* 0x000fe20000000800 */
[----:B------:R-:W-:Y:S01]  /*3510*/  @!PT LDS RZ, [RZ] ;  /* 0x00000000fffff984 */ /* 0x000fe20000000800 */
[----:B------:R2:W-:Y:S06]  /*3520*/  MEMBAR.ALL.CTA ;  /* 0x0000000000007992 */ /* 0x0005ec0000008000 */
[----:B--2---:R-:W2:Y:S01]  /*3530*/  FENCE.VIEW.ASYNC.S ;  /* 0x00000000000073c6 */ /* 0x004ea20000000000 */
[----:B------:R-:W-:Y:S01]  /*3540*/  SEL R11, R11, RZ, P1 ;  /* 0x000000ff0b0b7207 */ /* 0x000fe20000800000 */
[----:B--2---:R2:W-:Y:S01]  /*3550*/  SYNCS.ARRIVE.TRANS64.RED.A1T0 RZ, [R2+URZ], RZ ;  /* 0x000000ff02ff79a7 */ /* 0x0045e200081004ff */
[----:B-1----:R-:W-:-:S02]  /*3560*/  LOP3.LUT P3, RZ, R6, 0x1, RZ, 0xc0, !PT ;  /* 0x0000000106ff7812 */ /* 0x002fc4000786c0ff */
[----:B------:R-:W-:-:S04]  /*3570*/  SEL R5, RZ, 0x1, P1 ;  /* 0x00000001ff057807 */ /* 0x000fc80000800000 */
[----:B------:R-:W-:Y:S02]  /*3580*/  LOP3.LUT R10, R10, R5, RZ, 0x3c, !PT ;  /* 0x000000050a0a7212 */ /* 0x000fe400078e3cff */
[----:B--2---:R-:W-:-:S04]  /*3590*/  SEL R2, RZ, 0x1, P0 ;  /* 0x00000001ff027807 */ /* 0x004fc80000000000 */
[----:B------:R-:W-:Y:S01]  /*35a0*/  LOP3.LUT R9, R9, R2, RZ, 0x3c, !PT ;  /* 0x0000000209097212 */ /* 0x000fe200078e3cff */
[----:B------:R-:W-:Y:S06]  /*35b0*/  @P3 BRA `(.L_x_58) ;  /* 0xfffffffc002c3947 */ /* 0x000fec000383ffff */
[----:B------:R-:W-:Y:S01]  /*35c0*/  ULEA UR4, UR5, UR6, 0x3 ;  /* 0x0000000605047291 */ /* 0x000fe2000f8e18ff */
[----:B------:R-:W-:-:S08]  /*35d0*/  SHF.L.U32 R3, R12, 0x1f, RZ ;  /* 0x0000001f0c037819 */ /* 0x000fd000000006ff */
[----:B------:R-:W1:Y:S02]  /*35e0*/  SYNCS.PHASECHK.TRANS64 P0, [UR4+0xd0], R3 ;  /* 0x0000d003ff0075a7 */ /* 0x000e640008001004 */
[----:B-1----:R-:W-:Y:S05]  /*35f0*/  @P0 BRA `(.L_x_59) ;  /* 0x0000000000080947 */ /* 0x002fea0003800000 */
[----:B------:R-:W1:Y:S02]  /*3600*/  SYNCS.PHASECHK.TRANS64.TRYWAIT P0, [UR4+0xd0], R3 ;  /* 0x0000d003ff0075a7 */ /* 0x000e640008001104 */
[----:B-1----:R-:W-:Y:S05]  /*3610*/  @!P0 BRA `(.L_x_60) ;  /* 0x0000007000448947 */ /* 0x002fea0003800000 */
.L_x_59:
[----:B------:R-:W-:-:S04]  /*3620*/  UIADD3 UR7, UPT, UPT, UR5, 0x1, URZ ;  /* 0x0000000105077890 */ /* 0x000fc8000fffe0ff */
[----:B------:R-:W-:-:S04]  /*3630*/  UISETP.NE.AND UP0, UPT, UR7, 0x2, UPT ;  /* 0x000000020700788c */ /* 0x000fc8000bf05270 */
[----:B------:R-:W-:Y:S02]  /*3640*/  USEL UR8, URZ, 0x1, UP0 ;  /* 0x00000001ff087887 */ /* 0x000fe40008000000 */
[----:B------:R-:W-:-:S04]  /*3650*/  USEL UR7, UR7, URZ, UP0 ;  /* 0x000000ff07077287 */ /* 0x000fc80008000000 */
[----:B------:R-:W-:Y:S01]  /*3660*/  ULEA UR7, UR7, UR6, 0x3 ;  /* 0x0000000607077291 */ /* 0x000fe2000f8e18ff */
[----:B-1----:R-:W-:-:S04]  /*3670*/  LOP3.LUT R3, R12, UR8, RZ, 0x3c, !PT ;  /* 0x000000080c037c12 */ /* 0x002fc8000f8e3cff */
[----:B------:R-:W-:-:S04]  /*3680*/  SHF.L.U32 R0, R3, 0x1f, RZ ;  /* 0x0000001f03007819 */ /* 0x000fc800000006ff */
[----:B------:R-:W1:Y:S02]  /*3690*/  SYNCS.PHASECHK.TRANS64 P0, [UR7+0xd0], R0 ;  /* 0x0000d000ff0075a7 */ /* 0x000e640008001007 */
[----:B-1----:R-:W-:Y:S05]  /*36a0*/  @P0 EXIT ;  /* 0x000000000000094d */ /* 0x002fea0003800000 */
[----:B------:R-:W-:Y:S02]  /*36b0*/  SHF.L.U32 R3, R3, 0x1f, RZ ;  /* 0x0000001f03037819 */ /* 0x000fe400000006ff */
[----:B------:R-:W-:-:S07]  /*36c0*/  MOV R0, UR7 ;  /* 0x0000000700007c02 */ /* 0x000fce0008000f00 */
.L_x_61:
[----:B-1----:R1:W2:Y:S02]  /*36d0*/  SYNCS.PHASECHK.TRANS64.TRYWAIT P0, [R0+URZ+0xd0], R3 ;  /* 0x0000d003000075a7 */ /* 0x0022a400080011ff */
[----:B--2---:R-:W-:Y:S05]  /*36e0*/  @!P0 NANOSLEEP.SYNCS 0x989680 ;  /* 0x009896800000895d */ /* 0x004fea0003900000 */
[----:B------:R-:W2:Y:S02]  /*36f0*/  @!P0 SYNCS.PHASECHK.TRANS64 P0, [R0+URZ+0xd0], R3 ;  /* 0x0000d003000085a7 */ /* 0x000ea400080010ff */
[----:B--2---:R-:W-:Y:S05]  /*3700*/  @P0 EXIT ;  /* 0x000000000000094d */ /* 0x004fea0003800000 */
[----:B------:R-:W-:Y:S05]  /*3710*/  BRA `(.L_x_61) ;  /* 0xfffffffc00ec7947 */ /* 0x000fea000383ffff */
.L_x_54:
[----:B------:R-:W-:Y:S05]  /*3720*/  BRA.U UP5, `(.L_x_62) ;  /* 0x0000001505647547 */ /* 0x000fea000b800000 */
[----:B------:R-:W-:Y:S01]  /*3730*/  UMOV UR4, 0x40 ;  /* 0x0000004000047882 */ /* 0x000fe20000000000 */
[----:B------:R-:W-:Y:S01]  /*3740*/  NOP ;  /* 0x0000000000007918 */ /* 0x000fe20000000000 */
[----:B------:R-:W-:Y:S01]  /*3750*/  ULEA UR5, UR57, UR4, 0x18 ;  /* 0x0000000439057291 */ /* 0x000fe2000f8ec0ff */
[----:B------:R-:W-:Y:S02]  /*3760*/  UMOV UR6, 0x400 ;  /* 0x0000040000067882 */ /* 0x000fe40000000000 */
[----:B------:R-:W-:-:S06]  /*3770*/  ULEA UR6, UR57, UR6, 0x18 ;  /* 0x0000000639067291 */ /* 0x000fcc000f8ec0ff */
[----:B------:R-:W1:Y:S02]  /*3780*/  LDS.U8 R0, [UR5+0x1c] ;  /* 0x00001c05ff007984 */ /* 0x000e640008000000 */
[----:B-1----:R-:W-:-:S13]  /*3790*/  ISETP.NE.AND P0, PT, R0, RZ, PT ;  /* 0x000000ff0000720c */ /* 0x002fda0003f05270 */
[----:B------:R-:W-:Y:S05]  /*37a0*/  @P0 BRA `(.L_x_63) ;  /* 0x0000000400080947 */ /* 0x000fea0003800000 */
[----:B------:R-:W-:Y:S02]  /*37b0*/  UISETP.NE.U32.AND UP1, UPT, UR62, 0x1, UPT ;  /* 0x000000013e00788c */ /* 0x000fe4000bf25070 */
[----:B------:R-:W-:-:S07]  /*37c0*/  UIADD3 UR7, UPT, UPT, UR5, 0x8, URZ ;  /* 0x0000000805077890 */ /* 0x000fce000fffe0ff */
[----:B------:R-:W-:Y:S05]  /*37d0*/  BRA.U !UP1, `(.L_x_64) ;  /* 0x00000001099c7547 */ /* 0x000fea000b800000 */
[----:B------:R-:W-:Y:S01]  /*37e0*/  ELECT P0, URZ, PT ;  /* 0x0000000000ff782f */ /* 0x000fe20003800000 */
[----:B------:R-:W-:-:S12]  /*37f0*/  BSSY B0, `(.L_x_64) ;  /* 0x0000025000007945 */ /* 0x000fd80003800000 */
[----:B------:R-:W-:Y:S05]  /*3800*/  @!P0 BRA `(.L_x_65) ;  /* 0x00000000008c8947 */ /* 0x000fea0003800000 */
[----:B------:R-:W-:-:S05]  /*3810*/  UMOV UR4, 0x10 ;  /* 0x0000001000047882 */ /* 0x000fca0000000000 */
[----:B------:R-:W-:Y:S04]  /*3820*/  DEPBAR.LE SB1, 0x36 ;  /* 0x00009d800000791a */ /* 0x000fe80000000000 */
[----:B------:R-:W1:Y:S02]  /*3830*/  UTCATOMSWS.2CTA.FIND_AND_SET.ALIGN UP0, UR4, UR4 ;  /* 0x00000004000475e3 */ /* 0x000e640008200800 */
[----:B-1----:R-:W-:Y:S01]  /*3840*/  MOV R11, UR4 ;  /* 0x00000004000b7c02 */ /* 0x002fe20008000f00 */
[----:B------:R-:W-:Y:S06]  /*3850*/  BRA.U UP0, `(.L_x_66) ;  /* 0x0000000100187547 */ /* 0x000fec000b800000 */
.L_x_67:
[----:B------:R-:W-:Y:S05]  /*3860*/  NANOSLEEP 0x64 ;  /* 0x000000640000795d */ /* 0x000fea0003800000 */
[----:B------:R-:W-:-:S05]  /*3870*/  UMOV UR4, 0x10 ;  /* 0x0000001000047882 */ /* 0x000fca0000000000 */
[----:B------:R-:W-:Y:S04]  /*3880*/  DEPBAR.LE SB1, 0x36 ;  /* 0x00009d800000791a */ /* 0x000fe80000000000 */
[----:B------:R-:W1:Y:S02]  /*3890*/  UTCATOMSWS.2CTA.FIND_AND_SET.ALIGN UP0, UR4, UR4 ;  /* 0x00000004000475e3 */ /* 0x000e640008200800 */
[----:B-1----:R-:W-:Y:S01]  /*38a0*/  MOV R11, UR4 ;  /* 0x00000004000b7c02 */ /* 0x002fe20008000f00 */
[----:B------:R-:W-:Y:S05]  /*38b0*/  BRA.U !UP0, `(.L_x_67) ;  /* 0xfffffffd08e87547 */ /* 0x000fea000b83ffff */
.L_x_66:
[----:B------:R-:W1:Y:S01]  /*38c0*/  LDS R7, [UR5+0x10] ;  /* 0x00001005ff077984 */ /* 0x000e620008000800 */
[----:B------:R-:W-:Y:S01]  /*38d0*/  IMAD.U32 R5, RZ, RZ, UR6 ;  /* 0x00000006ff057e24 */ /* 0x000fe2000f8e00ff */
[----:B------:R-:W-:-:S03]  /*38e0*/  MOV R4, UR65 ;  /* 0x0000004100047c02 */ /* 0x000fc60008000f00 */
[----:B------:R-:W-:Y:S01]  /*38f0*/  VIADD R5, R5, 0x150 ;  /* 0x0000015005057836 */ /* 0x000fe20000000000 */
[----:B-1----:R-:W-:-:S04]  /*3900*/  SHF.L.U32 R7, R7, 0x1f, RZ ;  /* 0x0000001f07077819 */ /* 0x002fc800000006ff */
[----:B------:R-:W1:Y:S02]  /*3910*/  SYNCS.PHASECHK.TRANS64.TRYWAIT P0, [UR5+0x8], R7 ;  /* 0x00000807ff0075a7 */ /* 0x000e640008001105 */
[----:B-1----:R-:W-:Y:S05]  /*3920*/  @P0 BRA `(.L_x_68) ;  /* 0x0000000000080947 */ /* 0x002fea0003800000 */
[----:B------:R-:W1:Y:S02]  /*3930*/  SYNCS.PHASECHK.TRANS64.TRYWAIT P0, [UR5+0x8], R7 ;  /* 0x00000807ff0075a7 */ /* 0x000e640008001105 */
[----:B-1----:R-:W-:Y:S05]  /*3940*/  @!P0 BRA `(.L_x_69) ;  /* 0x0000006c00908947 */ /* 0x002fea0003800000 */
.L_x_68:
[----:B-1----:R-:W-:Y:S01]  /*3950*/  HFMA2 R0, -RZ, RZ, 0, 5.9604644775390625e-08 ;  /* 0x00000001ff007431 */ /* 0x002fe200000001ff */
[----:B------:R-:W-:Y:S01]  /*3960*/  UPRMT UR4, UR65, 0x654, UR7 ;  /* 0x0000065441047896 */ /* 0x000fe20008000007 */
[----:B------:R-:W-:Y:S01]  /*3970*/  IMAD.MOV.U32 R8, RZ, RZ, 0xffff ;  /* 0x0000ffffff087424 */ /* 0x000fe200078e00ff */
[----:B------:R-:W-:Y:S01]  /*3980*/  PRMT R4, R4, 0x654, R5 ;  /* 0x0000065404047816 */ /* 0x000fe20000000005 */
[----:B------:R-:W-:Y:S02]  /*3990*/  IMAD.MOV.U32 R6, RZ, RZ, 0x4 ;  /* 0x00000004ff067424 */ /* 0x000fe400078e00ff */
[----:B------:R-:W-:Y:S01]  /*39a0*/  IMAD.SHL.U32 R9, R11, 0x20, RZ ;  /* 0x000000200b097824 */ /* 0x000fe200078e00ff */
[----:B------:R-:W-:Y:S02]  /*39b0*/  MOV R5, UR4 ;  /* 0x0000000400057c02 */ /* 0x000fe40008000f00 */
[-C--:B------:R-:W-:Y:S01]  /*39c0*/  SHF.L.U32 R8, R8, R11.reuse, RZ ;  /* 0x0000000b08087219 */ /* 0x080fe200000006ff */
[----:B------:R1:W-:Y:S01]  /*39d0*/  SYNCS.ARRIVE.TRANS64.RED RZ, [UR4], R6 ;  /* 0x00000006ffff79a7 */ /* 0x0003e20008000404 */
[----:B------:R-:W-:Y:S01]  /*39e0*/  SHF.L.U32 R7, R0, R11, RZ ;  /* 0x0000000b00077219 */ /* 0x000fe200000006ff */
[----:B------:R1:W-:Y:S04]  /*39f0*/  STS [UR6+0x150], R9 ;  /* 0x00015009ff007988 */ /* 0x0003e80008000806 */
[----:B------:R1:W-:Y:S04]  /*3a00*/  STAS [R4.64], R11 ;  /* 0x0000000b04007dbd */ /* 0x0003e8000c0008ff */
[----:B------:R1:W-:Y:S04]  /*3a10*/  ATOMS.OR RZ, [UR5+0x14], R8 ;  /* 0x00001408ffff798c */ /* 0x0003e8000b000005 */
[----:B------:R1:W-:Y:S04]  /*3a20*/  ATOMS.OR RZ, [UR5+0x18], R7 ;  /* 0x00001807ffff798c */ /* 0x0003e8000b000005 */
[----:B------:R1:W-:Y:S02]  /*3a30*/  ATOMS.XOR RZ, [UR5+0x10], R0 ;  /* 0x00001000ffff798c */ /* 0x0003e4000b800005 */
.L_x_65:
[----:B------:R-:W-:Y:S05]  /*3a40*/  BSYNC B0 ;  /* 0x0000000000007941 */ /* 0x000fea0003800000 */
.L_x_64:
[----:B------:R-:W-:Y:S05]  /*3a50*/  BRA.U UP1, `(.L_x_70) ;  /* 0x00000001016c7547 */ /* 0x000fea000b800000 */
[----:B------:R-:W-:-:S03]  /*3a60*/  UMOV UR4, 0xffffffff ;  /* 0xffffffff00047882 */ /* 0x000fc60000000000 */
[----:B------:R-:W-:Y:S05]  /*3a70*/  BRA.DIV UR4, `(.L_x_71) ;  /* 0x0000006e045c7947 */ /* 0x000fea000b800000 */
[----:B------:R-:W-:-:S13]  /*3a80*/  ELECT P0, URZ, PT ;  /* 0x0000000000ff782f */ /* 0x000fda0003800000 */
.L_x_177:
[----:B------:R-:W-:Y:S05]  /*3a90*/  @!P0 BRA `(.L_x_70) ;  /* 0x00000000005c8947 */ /* 0x000fea0003800000 */
[----:B-1----:R-:W1:Y:S02]  /*3aa0*/  LDS R5, [UR5+0x10] ;  /* 0x00001005ff057984 */ /* 0x002e640008000800 */
[----:B-1----:R-:W-:-:S04]  /*3ab0*/  SHF.L.U32 R5, R5, 0x1f, RZ ;  /* 0x0000001f05057819 */ /* 0x002fc800000006ff */
[----:B------:R-:W1:Y:S02]  /*3ac0*/  SYNCS.PHASECHK.TRANS64.TRYWAIT P0, [UR5+0x8], R5 ;  /* 0x00000805ff0075a7 */ /* 0x000e640008001105 */
[----:B-1----:R-:W-:Y:S05]  /*3ad0*/  @P0 BRA `(.L_x_72) ;  /* 0x0000000000080947 */ /* 0x002fea0003800000 */
[----:B------:R-:W1:Y:S02]  /*3ae0*/  SYNCS.PHASECHK.TRANS64.TRYWAIT P0, [UR5+0x8], R5 ;  /* 0x00000805ff0075a7 */ /* 0x000e640008001105 */
[----:B-1----:R-:W-:Y:S05]  /*3af0*/  @!P0 BRA `(.L_x_73) ;  /* 0x0000006c00608947 */ /* 0x002fea0003800000 */
.L_x_72:
[----:B------:R-:W2:Y:S01]  /*3b00*/  LDS R7, [UR6+0x150] ;  /* 0x00015006ff077984 */ /* 0x000ea20008000800 */
[----:B-1----:R-:W-:Y:S02]  /*3b10*/  HFMA2 R0, -RZ, RZ, 0, 5.9604644775390625e-08 ;  /* 0x00000001ff007431 */ /* 0x002fe400000001ff */
[----:B------:R-:W-:Y:S01]  /*3b20*/  IMAD.MOV.U32 R4, RZ, RZ, 0xffff ;  /* 0x0000ffffff047424 */ /* 0x000fe200078e00ff */
[----:B------:R-:W-:Y:S01]  /*3b30*/  UPRMT UR4, UR65, 0x654, UR7 ;  /* 0x0000065441047896 */ /* 0x000fe20008000007 */
[----:B--2---:R-:W-:-:S03]  /*3b40*/  IMAD.SHL.U32 R5, R7, 0x20, RZ ;  /* 0x0000002007057824 */ /* 0x004fc600078e00ff */
[-C--:B------:R-:W-:Y:S02]  /*3b50*/  SHF.L.U32 R4, R4, R7.reuse, RZ ;  /* 0x0000000704047219 */ /* 0x080fe400000006ff */
[----:B------:R-:W-:Y:S01]  /*3b60*/  SHF.L.U32 R7, R0, R7, RZ ;  /* 0x0000000700077219 */ /* 0x000fe200000006ff */
[----:B------:R2:W-:Y:S04]  /*3b70*/  STS [UR6+0x150], R5 ;  /* 0x00015005ff007988 */ /* 0x0005e80008000806 */
[----:B------:R2:W-:Y:S04]  /*3b80*/  ATOMS.OR RZ, [UR5+0x14], R4 ;  /* 0x00001404ffff798c */ /* 0x0005e8000b000005 */
[----:B------:R2:W-:Y:S01]  /*3b90*/  ATOMS.OR RZ, [UR5+0x18], R7 ;  /* 0x00001807ffff798c */ /* 0x0005e2000b000005 */
[----:B------:R-:W-:Y:S03]  /*3ba0*/  SYNCS.ARRIVE.TRANS64.RED.A1T0 RZ, [UR4], RZ ;  /* 0x000000ffffff79a7 */ /* 0x000fe60008100404 */
[----:B------:R2:W-:Y:S01]  /*3bb0*/  ATOMS.XOR RZ, [UR5+0x10], R0 ;  /* 0x00001000ffff798c */ /* 0x0005e2000b800005 */
[----:B------:R-:W-:Y:S05]  /*3bc0*/  BRA `(.L_x_70) ;  /* 0x0000000000107947 */ /* 0x000fea0003800000 */
.L_x_63:
[----:B------:R-:W-:Y:S02]  /*3bd0*/  MOV R0, 0xffffffff ;  /* 0xffffffff00007802 */ /* 0x000fe40000000f00 */
[----:B------:R-:W-:-:S03]  /*3be0*/  MOV R4, 0x3c10 ;  /* 0x00003c1000047802 */ /* 0x000fc60000000f00 */
[----:B------:R1:W-:Y:S04]  /*3bf0*/  STS [UR6+0x150], R0 ;  /* 0x00015000ff007988 */ /* 0x0003e80008000806 */
[----:B-1---5:R-:W-:Y:S05]  /*3c00*/  CALL.REL.NOINC `($__internal_1_$__cuda_sm10x_tcgen05_guardrail_trap_phase_invalid_during_alloc) ;  /* 0x0000007400047944 */ /* 0x022fea0003c00000 */
.L_x_70:
[----:B------:R-:W-:Y:S05]  /*3c10*/  WARPSYNC.ALL ;  /* 0x0000000000007948 */ /* 0x000fea0003800000 */
[----:B------:R-:W3:Y:S01]  /*3c20*/  S2UR UR4, SR_CgaCtaId ;  /* 0x00000000000479c3 */ /* 0x000ee20000008800 */
[----:B------:R-:W-:Y:S01]  /*3c30*/  UMOV UR34, 0x400 ;  /* 0x0000040000227882 */ /* 0x000fe20000000000 */
[----:B------:R-:W-:-:S06]  /*3c40*/  NOP ;  /* 0x0000000000007918 */ /* 0x000fcc0000000000 */
[----:B------:R-:W-:Y:S06]  /*3c50*/  BAR.ARV 0x6, 0xa0 ;  /* 0x0182800000007b1d */ /* 0x000fec0000002000 */
[----:B------:R-:W4:Y:S01]  /*3c60*/  LDCU UR11, c[0x0][0x38c] ;  /* 0x00007180ff0b77ac */ /* 0x000f220008000800 */
[----:B------:R-:W-:Y:S01]  /*3c70*/  LOP3.LUT R3, R3, 0xffff, RZ, 0xc0, !PT ;  /* 0x0000ffff03037812 */ /* 0x000fe200078ec0ff */
[----:B-1----:R-:W-:Y:S01]  /*3c80*/  IMAD.MOV.U32 R9, RZ, RZ, 0x1 ;  /* 0x00000001ff097424 */ /* 0x002fe200078e00ff */
[----:B------:R-:W-:Y:S01]  /*3c90*/  LOP3.LUT R2, R2, 0xffff, RZ, 0xc0, !PT ;  /* 0x0000ffff02027812 */ /* 0x000fe200078ec0ff */
[----:B------:R-:W-:Y:S01]  /*3ca0*/  IMAD.MOV.U32 R8, RZ, RZ, RZ ;  /* 0x000000ffff087224 */ /* 0x000fe200078e00ff */
[----:B------:R-:W-:Y:S01]  /*3cb0*/  R2UR UR52, R3 ;  /* 0x00000000033472ca */ /* 0x000fe200000e0000 */
[----:B------:R-:W-:Y:S01]  /*3cc0*/  UMOV UR57, URZ ;  /* 0x000000ff00397c82 */ /* 0x000fe20008000000 */
[----:B------:R-:W-:-:S02]  /*3cd0*/  R2UR UR60, R2 ;  /* 0x00000000023c72ca */ /* 0x000fc400000e0000 */
[----:B------:R-:W-:Y:S01]  /*3ce0*/  CS2R R2, SRZ ;  /* 0x0000000000027805 */ /* 0x000fe2000001ff00 */
[----:B------:R-:W-:Y:S01]  /*3cf0*/  UMOV UR31, URZ ;  /* 0x000000ff001f7c82 */ /* 0x000fe20008000000 */
[----:B---3--:R-:W-:Y:S01]  /*3d00*/  ULEA UR34, UR4, UR34, 0x18 ;  /* 0x0000002204227291 */ /* 0x008fe2000f8ec0ff */
[----:B------:R-:W-:Y:S01]  /*3d10*/  UMOV UR30, URZ ;  /* 0x000000ff001e7c82 */ /* 0x000fe20008000000 */
[----:B------:R-:W-:Y:S02]  /*3d20*/  UISETP.NE.AND UP2, UPT, UR62, URZ, UPT ;  /* 0x000000ff3e00728c */ /* 0x000fe4000bf45270 */
[----:B------:R-:W-:Y:S02]  /*3d30*/  UIADD3 UR6, UPT, UPT, UR34, 0x8400, URZ ;  /* 0x0000840022067890 */ /* 0x000fe4000fffe0ff */
[----:B------:R-:W-:-:S03]  /*3d40*/  UIADD3 UR5, UPT, UPT, UR34, 0x24400, URZ ;  /* 0x0002440022057890 */ /* 0x000fc6000fffe0ff */
[----:B--2---:R-:W1:Y:S01]  /*3d50*/  LDS R0, [UR34+0x150] ;  /* 0x00015022ff007984 */ /* 0x004e620008000800 */
[----:B------:R-:W-:Y:S02]  /*3d60*/  UIADD3 UR4, UPT, UPT, UR34, 0x32400, URZ ;  /* 0x0003240022047890 */ /* 0x000fe4000fffe0ff */
[----:B------:R-:W-:Y:S02]  /*3d70*/  UIADD3 UR7, UPT, UPT, UR34, 0x34000, URZ ;  /* 0x0003400022077890 */ /* 0x000fe4000fffe0ff */
[----:B----4-:R-:W-:Y:S02]  /*3d80*/  UIADD3 UR11, UPT, UPT, UR11, 0xff, URZ ;  /* 0x000000ff0b0b7890 */ /* 0x010fe4000fffe0ff */
[----:B------:R-:W-:Y:S02]  /*3d90*/  USHF.R.U32.HI UR10, URZ, 0x4, UR6 ;  /* 0x00000004ff0a7899 */ /* 0x000fe40008011606 */
[----:B------:R-:W-:Y:S02]  /*3da0*/  USHF.R.U32.HI UR8, URZ, 0x4, UR5 ;  /* 0x00000004ff087899 */ /* 0x000fe40008011605 */
[----:B------:R-:W-:-:S02]  /*3db0*/  USHF.R.U32.HI UR6, URZ, 0x4, UR4 ;  /* 0x00000004ff067899 */ /* 0x000fc40008011604 */
[----:B------:R-:W-:Y:S02]  /*3dc0*/  USHF.R.U32.HI UR5, URZ, 0x4, UR7 ;  /* 0x00000004ff057899 */ /* 0x000fe40008011607 */
[----:B------:R-:W-:Y:S02]  /*3dd0*/  USHF.R.S32.HI UR9, URZ, 0x1f, UR11 ;  /* 0x0000001fff097899 */ /* 0x000fe4000801140b */
[----:B------:R-:W-:Y:S02]  /*3de0*/  ULOP3.LUT UR6, UR6, 0x3fff, URZ, 0xc0, !UPT ;  /* 0x00003fff06067892 */ /* 0x000fe4000f8ec0ff */
[----:B------:R-:W-:Y:S02]  /*3df0*/  ULOP3.LUT UR5, UR5, 0x3fff, URZ, 0xc0, !UPT ;  /* 0x00003fff05057892 */ /* 0x000fe4000f8ec0ff */
[----:B------:R-:W-:Y:S02]  /*3e00*/  ULOP3.LUT UR8, UR8, 0x3fff, URZ, 0xc0, !UPT ;  /* 0x00003fff08087892 */ /* 0x000fe4000f8ec0ff */
[----:B------:R-:W-:-:S02]  /*3e10*/  ULEA.HI UR4, UR9, UR11, URZ, 0x8 ;  /* 0x0000000b09047291 */ /* 0x000fc4000f8f40ff */
[----:B------:R-:W-:Y:S02]  /*3e20*/  ULOP3.LUT UR55, UR6, 0x10000, URZ, 0xfc, !UPT ;  /* 0x0001000006377892 */ /* 0x000fe4000f8efcff */
[----:B------:R-:W-:Y:S02]  /*3e30*/  ULOP3.LUT UR10, UR10, 0x3fff, URZ, 0xc0, !UPT ;  /* 0x00003fff0a0a7892 */ /* 0x000fe4000f8ec0ff */
[----:B------:R-:W-:Y:S02]  /*3e40*/  ULOP3.LUT UR56, UR5, 0x10000, URZ, 0xfc, !UPT ;  /* 0x0001000005387892 */ /* 0x000fe4000f8efcff */
[----:B------:R-:W-:Y:S02]  /*3e50*/  ULOP3.LUT UR54, UR8, 0x10000, URZ, 0xfc, !UPT ;  /* 0x0001000008367892 */ /* 0x000fe4000f8efcff */
[----:B------:R-:W-:Y:S02]  /*3e60*/  USHF.R.S32.HI UR59, URZ, 0x8, UR4 ;  /* 0x00000008ff3b7899 */ /* 0x000fe40008011404 */
[----:B------:R-:W-:-:S02]  /*3e70*/  ULOP3.LUT UR53, UR10, 0x10000, URZ, 0xfc, !UPT ;  /* 0x000100000a357892 */ /* 0x000fc4000f8efcff */
[----:B------:R-:W-:Y:S01]  /*3e80*/  UISETP.LT.AND UP0, UPT, UR59, 0x1, UPT ;  /* 0x000000013b00788c */ /* 0x000fe2000bf01270 */
[----:B------:R-:W-:Y:S01]  /*3e90*/  UMOV UR40, URZ ;  /* 0x000000ff00287c82 */ /* 0x000fe20008000000 */
[----:B-1----:R-:W-:Y:S02]  /*3ea0*/  R2UR UR28, R0 ;  /* 0x00000000001c72ca */ /* 0x002fe400000e0000 */
[----:B------:R-:W-:Y:S01]  /*3eb0*/  USEL UR61, UR59, 0x1, !UP0 ;  /* 0x000000013b3d7887 */ /* 0x000fe2000c000000 */
[----:B------:R-:W-:Y:S01]  /*3ec0*/  UMOV UR38, URZ ;  /* 0x000000ff00267c82 */ /* 0x000fe20008000000 */
[----:B------:R-:W-:-:S09]  /*3ed0*/  UMOV UR36, URZ ;  /* 0x000000ff00247c82 */ /* 0x000fd20008000000 */
[----:B------:R-:W-:Y:S02]  /*3ee0*/  UIADD3 UR51, UPT, UPT, UR28, 0x108, URZ ;  /* 0x000001081c337890 */ /* 0x000fe4000fffe0ff */
[----:B------:R-:W-:Y:S02]  /*3ef0*/  UIADD3 UR46, UPT, UPT, UR28, -0x7fffff00, URZ ;  /* 0x800001001c2e7890 */ /* 0x000fe4000fffe0ff */
[----:B------:R-:W-:Y:S02]  /*3f00*/  UIADD3 UR50, UPT, UPT, UR28, 0x100, URZ ;  /* 0x000001001c327890 */ /* 0x000fe4000fffe0ff */
[----:B------:R-:W-:Y:S02]  /*3f10*/  UIADD3 UR48, UPT, UPT, UR28, 0x104, URZ ;  /* 0x000001041c307890 */ /* 0x000fe4000fffe0ff */
[----:B------:R-:W-:Y:S02]  /*3f20*/  UIADD3 UR49, UPT, UPT, UR28, 0x10c, URZ ;  /* 0x0000010c1c317890 */ /* 0x000fe4000fffe0ff */
[----:B------:R-:W-:-:S02]  /*3f30*/  UIADD3 UR47, UPT, UPT, UR28, -0x7ffffef8, URZ ;  /* 0x800001081c2f7890 */ /* 0x000fc4000fffe0ff */
[----:B------:R-:W-:Y:S02]  /*3f40*/  UIADD3 UR44, UPT, UPT, UR28, -0x7ffffefc, URZ ;  /* 0x800001041c2c7890 */ /* 0x000fe4000fffe0ff */
[----:B------:R-:W-:Y:S02]  /*3f50*/  UIADD3 UR45, UPT, UPT, UR28, -0x7ffffef4, URZ ;  /* 0x8000010c1c2d7890 */ /* 0x000fe4000fffe0ff */
[----:B------:R-:W-:Y:S02]  /*3f60*/  USHF.R.U32.HI UR6, URZ, 0x1a, UR51 ;  /* 0x0000001aff067899 */ /* 0x000fe40008011633 */
[----:B------:R-:W-:Y:S02]  /*3f70*/  USHF.R.U32.HI UR5, URZ, 0x11, UR46 ;  /* 0x00000011ff057899 */ /* 0x000fe4000801162e */
[----:B------:R-:W-:Y:S02]  /*3f80*/  USHF.R.U32.HI UR7, URZ, 0x11, UR50 ;  /* 0x00000011ff077899 */ /* 0x000fe40008011632 */
[----:B------:R-:W-:-:S02]  /*3f90*/  USHF.R.U32.HI UR8, URZ, 0x11, UR48 ;  /* 0x00000011ff087899 */ /* 0x000fc40008011630 */
[----:B------:R-:W-:Y:S02]  /*3fa0*/  USHF.R.U32.HI UR4, URZ, 0x1a, UR47 ;  /* 0x0000001aff047899 */ /* 0x000fe4000801162f */
[----:B------:R-:W-:Y:S02]  /*3fb0*/  USHF.R.U32.HI UR9, URZ, 0x1a, UR49 ;  /* 0x0000001aff097899 */ /* 0x000fe40008011631 */
[----:B------:R-:W-:Y:S02]  /*3fc0*/  USHF.R.U32.HI UR11, URZ, 0x11, UR44 ;  /* 0x00000011ff0b7899 */ /* 0x000fe4000801162c */
[----:B------:R-:W-:Y:S02]  /*3fd0*/  USHF.R.U32.HI UR12, URZ, 0x1a, UR45 ;  /* 0x0000001aff0c7899 */ /* 0x000fe4000801162d */
[----:B------:R-:W-:Y:S02]  /*3fe0*/  ULOP3.LUT UR42, UR6, 0x30, URZ, 0xc0, !UPT ;  /* 0x00000030062a7892 */ /* 0x000fe4000f8ec0ff */
[----:B------:R-:W-:-:S02]  /*3ff0*/  ULOP3.LUT UR10, UR5, 0x6000, URZ, 0xc0, !UPT ;  /* 0x00006000050a7892 */ /* 0x000fc4000f8ec0ff */
[----:B------:R-:W-:Y:S02]  /*4000*/  ULOP3.LUT UR13, UR7, 0x6000, URZ, 0xc0, !UPT ;  /* 0x00006000070d7892 */ /* 0x000fe4000f8ec0ff */
[----:B------:R-:W-:Y:S02]  /*4010*/  ULOP3.LUT UR5, UR8, 0x6000, URZ, 0xc0, !UPT ;  /* 0x0000600008057892 */ /* 0x000fe4000f8ec0ff */
[----:B------:R-:W-:Y:S02]  /*4020*/  ULOP3.LUT UR4, UR4, 0x30, URZ, 0xc0, !UPT ;  /* 0x0000003004047892 */ /* 0x000fe4000f8ec0ff */
[----:B------:R-:W-:Y:S02]  /*4030*/  ULOP3.LUT UR8, UR9, 0x30, URZ, 0xc0, !UPT ;  /* 0x0000003009087892 */ /* 0x000fe4000f8ec0ff */
        /* <DEDUP_REMOVED lines=10> */
[----:B------:R-:W-:Y:S02]  /*40e0*/  UPRMT UR43, UR42, 0x5410, UR13 ;  /* 0x000054102a2b7896 */ /* 0x000fe4000800000d */
[----:B------:R-:W-:Y:S02]  /*40f0*/  UPRMT UR41, UR4, 0x5410, UR10 ;  /* 0x0000541004297896 */ /* 0x000fe4000800000a */
[----:B------:R-:W-:Y:S02]  /*4100*/  UPRMT UR39, UR8, 0x5410, UR5 ;  /* 0x0000541008277896 */ /* 0x000fe40008000005 */
[----:B------:R-:W-:Y:S01]  /*4110*/  UPRMT UR37, UR6, 0x5410, UR7 ;  /* 0x0000541006257896 */ /* 0x000fe20008000007 */
[----:B------:R-:W-:-:S11]  /*4120*/  UMOV UR42, URZ ;  /* 0x000000ff002a7c82 */ /* 0x000fd60008000000 */
.L_x_81:
[C---:B------:R-:W-:Y:S02]  /*4130*/  LEA R0, R8.reuse, UR34, 0x3 ;  /* 0x0000002208007c11 */ /* 0x040fe4000f8e18ff */
[----:B------:R-:W-:Y:S02]  /*4140*/  SHF.L.U32 R5, R3, 0x1f, RZ ;  /* 0x0000001f03057819 */ /* 0x000fe400000006ff */
[----:B------:R-:W-:Y:S02]  /*4150*/  LEA R4, R8, UR34, 0x4 ;  /* 0x0000002208047c11 */ /* 0x000fe4000f8e20ff */
[----:B------:R-:W1:Y:S02]  /*4160*/  SYNCS.PHASECHK.TRANS64.TRYWAIT P0, [R0+URZ+0xc0], R5 ;  /* 0x0000c005000075a7 */ /* 0x000e6400080011ff */
[----:B-1-3--:R-:W-:Y:S05]  /*4170*/  @!P0 BRA `(.L_x_74) ;  /* 0x0000006400d88947 */ /* 0x00afea0003800000 */
.L_x_178:
[----:B-1----:R-:W1:Y:S01]  /*4180*/  LDS.128 R4, [R4+0x130] ;  /* 0x0001300004047984 */ /* 0x002e620000000c00 */
[----:B------:R-:W-:Y:S02]  /*4190*/  VIADD R0, R0, 0xd0 ;  /* 0x000000d000007836 */ /* 0x000fe40000000000 */
[----:B------:R-:W-:Y:S01]  /*41a0*/  VIADD R8, R8, 0x1 ;  /* 0x0000000108087836 */ /* 0x000fe20000000000 */
[----:B------:R-:W-:Y:S01]  /*41b0*/  @!PT LDS RZ, [RZ] ;  /* 0x00000000fffff984 */ /* 0x000fe20000000800 */
[----:B------:R-:W-:Y:S01]  /*41c0*/  @!PT LDS RZ, [RZ] ;  /* 0x00000000fffff984 */ /* 0x000fe20000000800 */
[----:B------:R-:W-:Y:S01]  /*41d0*/  @!PT LDS RZ, [RZ] ;  /* 0x00000000fffff984 */ /* 0x000fe20000000800 */
[----:B------:R-:W-:Y:S01]  /*41e0*/  @!PT LDS RZ, [RZ] ;  /* 0x00000000fffff984 */ /* 0x000fe20000000800 */
[----:B------:R2:W-:Y:S06]  /*41f0*/  MEMBAR.ALL.CTA ;  /* 0x0000000000007992 */ /* 0x0005ec0000008000 */
[----:B--2---:R-:W2:Y:S01]  /*4200*/  FENCE.VIEW.ASYNC.S ;  /* 0x00000000000073c6 */ /* 0x004ea20000000000 */
[----:B------:R-:W-:-:S04]  /*4210*/  PRMT R0, RZ, 0x654, R0 ;  /* 0x00000654ff007816 */ /* 0x000fc80000000000 */
[----:B--2---:R2:W-:Y:S01]  /*4220*/  SYNCS.ARRIVE.TRANS64.RED.A1T0 RZ, [R0+URZ], RZ ;  /* 0x000000ff00ff79a7 */ /* 0x0045e200081004ff */
[----:B-1----:R-:W-:Y:S01]  /*4230*/  LOP3.LUT P1, RZ, R6, 0x1, RZ, 0xc0, !PT ;  /* 0x0000000106ff7812 */ /* 0x002fe2000782c0ff */
[----:B--2---:R-:W-:-:S12]  /*4240*/  BRA.U UP2, `(.L_x_75) ;  /* 0x00000005023c7547 */ /* 0x004fd8000b800000 */
[----:B------:R-:W1:Y:S01]  /*4250*/  LDCU UR4, c[0x0][0x38c] ;  /* 0x00007180ff0477ac */ /* 0x000e620008000800 */
[----:B------:R-:W-:Y:S02]  /*4260*/  PLOP3.LUT P2, PT, PT, PT, PT, 0x80, 0x8 ;  /* 0x000000000008781c */ /* 0x000fe40003f4f070 */
[----:B------:R-:W-:Y:S01]  /*4270*/  SHF.L.U32 R5, R9, 0x1f, RZ ;  /* 0x0000001f09057819 */ /* 0x000fe200000006ff */
[----:B------:R-:W-:Y:S02]  /*4280*/  ULEA UR58, UR57, UR34, 0x3 ;  /* 0x00000022393a7291 */ /* 0x000fe4000f8e18ff */
[----:B------:R-:W-:Y:S02]  /*4290*/  ULEA UR29, UR57, UR28, 0x7 ;  /* 0x0000001c391d7291 */ /* 0x000fe4000f8e38ff */
[----:B-1----:R-:W-:-:S06]  /*42a0*/  UISETP.GE.AND UP0, UPT, UR4, 0x1, UPT ;  /* 0x000000010400788c */ /* 0x002fcc000bf06270 */
[----:B------:R-:W-:-:S05]  /*42b0*/  PLOP3.LUT P0, PT, PT, PT, UP0, 0x80, 0x8 ;  /* 0x000000000008781c */ /* 0x000fca0003f0f008 */
[----:B------:R-:W-:-:S08]  /*42c0*/  @UP0 ULEA UR4, UR31, UR34, 0x3 ;  /* 0x000000221f040291 */ /* 0x000fd0000f8e18ff */
[----:B------:R-:W-:-:S04]  /*42d0*/  @P0 SHF.L.U32 R0, R2, 0x1f, RZ ;  /* 0x0000001f02000819 */ /* 0x000fc800000006ff */
[----:B------:R1:W2:Y:S01]  /*42e0*/  @P0 SYNCS.PHASECHK.TRANS64.TRYWAIT P2, [UR4], R0 ;  /* 0x00000000ff0005a7 */ /* 0x0002a20008041104 */
[----:B------:R-:W3:Y:S02]  /*42f0*/  SYNCS.PHASECHK.TRANS64.TRYWAIT P0, [UR58+0xf0], R5 ;  /* 0x0000f005ff0075a7 */ /* 0x000ee4000800113a */
[----:B-123--:R-:W-:Y:S05]  /*4300*/  @!P0 BRA `(.L_x_76) ;  /* 0x0000006400888947 */ /* 0x00efea0003800000 */
.L_x_180:
[----:B------:R-:W-:Y:S01]  /*4310*/  UMOV UR35, UR30 ;  /* 0x0000001e00237c82 */ /* 0x000fe20008000000 */
[----:B------:R-:W-:Y:S05]  /*4320*/  BRA.U !UP0, `(.L_x_77) ;  /* 0x0000000108f47547 */ /* 0x000fea000b800000 */
[----:B------:R-:W-:Y:S01]  /*4330*/  UIADD3 UR35, UPT, UPT, UR61, UR30, URZ ;  /* 0x0000001e3d237290 */ /* 0x000fe2000fffe0ff */
[----:B------:R-:W-:Y:S01]  /*4340*/  UMOV UR11, URZ ;  /* 0x000000ff000b7c82 */ /* 0x000fe20008000000 */
[----:B------:R-:W-:Y:S01]  /*4350*/  UMOV UR32, UR59 ;  /* 0x0000003b00207c82 */ /* 0x000fe20008000000 */
[----:B------:R-:W-:-:S09]  /*4360*/  UMOV UR9, UR31 ;  /* 0x0000001f00097c82 */ /* 0x000fd20008000000 */
.L_x_80:
[----:B--2---:R-:W-:Y:S01]  /*4370*/  ULEA UR7, UR9, UR34, 0x3 ;  /* 0x0000002209077291 */ /* 0x004fe2000f8e18ff */
[----:B---3--:R-:W-:Y:S11]  /*4380*/  @P2 BRA `(.L_x_78) ;  /* 0x00000000000c2947 */ /* 0x008ff60003800000 */
[----:B-1----:R-:W-:Y:S04]  /*4390*/  SHF.L.U32 R5, R2, 0x1f, RZ ;  /* 0x0000001f02057819 */ /* 0x002fe800000006ff */
[----:B------:R-:W1:Y:S02]  /*43a0*/  SYNCS.PHASECHK.TRANS64.TRYWAIT P0, [UR7], R5 ;  /* 0x00000005ff0075a7 */ /* 0x000e640008001107 */
[----:B-1----:R-:W-:Y:S05]  /*43b0*/  @!P0 BRA `(.L_x_79) ;  /* 0x0000006400748947 */ /* 0x002fea0003800000 */
.L_x_78:
[----:B------:R-:W-:Y:S01]  /*43c0*/  UISETP.NE.AND UP0, UPT, UR32, 0x1, UPT ;  /* 0x000000012000788c */ /* 0x000fe2000bf05270 */
[----:B------:R-:W-:Y:S01]  /*43d0*/  PLOP3.LUT P2, PT, PT, PT, PT, 0x80, 0x8 ;  /* 0x000000000008781c */ /* 0x000fe20003f4f070 */
[----:B------:R-:W-:Y:S02]  /*43e0*/  UIADD3 UR4, UPT, UPT, UR9, 0x1, URZ ;  /* 0x0000000109047890 */ /* 0x000fe4000fffe0ff */
[----:B------:R-:W-:Y:S02]  /*43f0*/  ULEA UR10, UR9, UR55, 0x6 ;  /* 0x00000037090a7291 */ /* 0x000fe4000f8e30ff */
[----:B------:R-:W-:Y:S01]  /*4400*/  UISETP.NE.AND UP1, UPT, UR4, 0x7, UPT ;  /* 0x000000070400788c */ /* 0x000fe2000bf25270 */
[----:B------:R-:W-:Y:S01]  /*4410*/  PLOP3.LUT P0, PT, PT, PT, UP0, 0x80, 0x8 ;  /* 0x000000000008781c */ /* 0x000fe20003f0f008 */
[----:B------:R-:W-:Y:S02]  /*4420*/  ULEA UR8, UR9, UR56, 0x6 ;  /* 0x0000003809087291 */ /* 0x000fe4000f8e30ff */
[----:B------:R-:W-:Y:S02]  /*4430*/  USEL UR5, URZ, 0x1, UP1 ;  /* 0x00000001ff057887 */ /* 0x000fe40008800000 */
[----:B------:R-:W-:Y:S02]  /*4440*/  USEL UR31, UR4, URZ, UP1 ;  /* 0x000000ff041f7287 */ /* 0x000fe40008800000 */
[----:B------:R-:W-:Y:S02]  /*4450*/  ULEA UR6, UR9, UR54, 0x9 ;  /* 0x0000003609067291 */ /* 0x000fe4000f8e48ff */
[----:B------:R-:W-:Y:S01]  /*4460*/  @UP0 ULEA UR4, UR31, UR34, 0x3 ;  /* 0x000000221f040291 */ /* 0x000fe2000f8e18ff */
[----:B------:R-:W-:Y:S01]  /*4470*/  LOP3.LUT R2, R2, UR5, RZ, 0x3c, !PT ;  /* 0x0000000502027c12 */ /* 0x000fe2000f8e3cff */
[----:B------:R-:W-:Y:S02]  /*4480*/  UIADD3 UR26, UPT, UPT, UR10, 0x20, URZ ;  /* 0x000000200a1a7890 */ /* 0x000fe4000fffe0ff */
[----:B------:R-:W-:Y:S01]  /*4490*/  UISETP.NE.U32.AND UP0, UPT, UR11, URZ, UPT ;  /* 0x000000ff0b00728c */ /* 0x000fe2000bf05070 */
[----:B-1----:R-:W-:Y:S01]  /*44a0*/  @P0 SHF.L.U32 R0, R2, 0x1f, RZ ;  /* 0x0000001f02000819 */ /* 0x002fe200000006ff */
[----:B------:R-:W-:Y:S02]  /*44b0*/  UIADD3 UR24, UPT, UPT, UR8, 0x20, URZ ;  /* 0x0000002008187890 */ /* 0x000fe4000fffe0ff */
[----:B------:R-:W-:Y:S01]  /*44c0*/  UIADD3 UR22, UPT, UPT, UR6, 0x2, URZ ;  /* 0x0000000206167890 */ /* 0x000fe2000fffe0ff */
[----:B------:R2:W3:Y:S01]  /*44d0*/  @P0 SYNCS.PHASECHK.TRANS64.TRYWAIT P2, [UR4], R0 ;  /* 0x00000000ff0005a7 */ /* 0x0004e20008041104 */
[----:B------:R-:W-:Y:S02]  /*44e0*/  ULEA UR4, UR9, UR53, 0xa ;  /* 0x0000003509047291 */ /* 0x000fe4000f8e50ff */
[----:B------:R-:W-:Y:S02]  /*44f0*/  UIADD3 UR18, UPT, UPT, UR6, 0x4, URZ ;  /* 0x0000000406127890 */ /* 0x000fe4000fffe0ff */
[----:B------:R-:W-:Y:S02]  /*4500*/  UIADD3 UR20, UPT, UPT, UR4, 0x2, URZ ;  /* 0x0000000204147890 */ /* 0x000fe4000fffe0ff */
[----:B------:R-:W-:Y:S02]  /*4510*/  UIADD3 UR16, UPT, UPT, UR4, 0x4, URZ ;  /* 0x0000000404107890 */ /* 0x000fe4000fffe0ff */
[----:B------:R-:W-:Y:S02]  /*4520*/  UIADD3 UR14, UPT, UPT, UR6, 0x6, URZ ;  /* 0x00000006060e7890 */ /* 0x000fe4000fffe0ff */
[----:B------:R-:W-:Y:S02]  /*4530*/  UIADD3 UR12, UPT, UPT, UR4, 0x6, URZ ;  /* 0x00000006040c7890 */ /* 0x000fe4000fffe0ff */
[----:B------:R-:W-:Y:S02]  /*4540*/  UIADD3 UR33, UPT, UPT, UR7, 0x38, URZ ;  /* 0x0000003807217890 */ /* 0x000fe4000fffe0ff */
[----:B------:R-:W-:Y:S02]  /*4550*/  UIADD3 UR30, UPT, UPT, UR30, 0x1, URZ ;  /* 0x000000011e1e7890 */ /* 0x000fe4000fffe0ff */
[----:B------:R-:W-:Y:S01]  /*4560*/  UIADD3 UR32, UPT, UPT, UR32, -0x1, URZ ;  /* 0xffffffff20207890 */ /* 0x000fe2000fffe0ff */
[----:B------:R-:W-:Y:S01]  /*4570*/  UMOV UR11, 0x4008 ;  /* 0x00004008000b7882 */ /* 0x000fe20000000000 */
[----:B------:R-:W-:Y:S01]  /*4580*/  UMOV UR27, 0x4008 ;  /* 0x00004008001b7882 */ /* 0x000fe20000000000 */
[----:B------:R1:W-:Y:S01]  /*4590*/  UTCCP.T.S.2CTA.4x32dp128bit tmem[UR28+0x100], gdesc[UR10] ;  /* 0x0001000a1c0079e7 */ /* 0x0003e20009300000 */
[----:B------:R-:W-:Y:S01]  /*45a0*/  UTCCP.T.S.2CTA.4x32dp128bit tmem[UR28+0x104], gdesc[UR26] ;  /* 0x0001041a1c0079e7 */ /* 0x000fe20009300000 */
[----:B------:R-:W-:Y:S01]  /*45b0*/  UMOV UR9, 0x4008 ;  /* 0x0000400800097882 */ /* 0x000fe20000000000 */
[----:B------:R-:W-:Y:S01]  /*45c0*/  UMOV UR25, 0x4008 ;  /* 0x0000400800197882 */ /* 0x000fe20000000000 */
[----:B------:R4:W-:Y:S01]  /*45d0*/  UTCCP.T.S.2CTA.4x32dp128bit tmem[UR28+0x108], gdesc[UR8] ;  /* 0x000108081c0079e7 */ /* 0x0009e20009300000 */
[----:B------:R2:W-:Y:S01]  /*45e0*/  UTCCP.T.S.2CTA.4x32dp128bit tmem[UR28+0x10c], gdesc[UR24] ;  /* 0x00010c181c0079e7 */ /* 0x0005e20009300000 */
[----:B------:R-:W-:Y:S01]  /*45f0*/  UMOV UR7, 0x40004040 ;  /* 0x4000404000077882 */ /* 0x000fe20000000000 */
[----:B------:R-:W-:Y:S01]  /*4600*/  UMOV UR5, 0x40004040 ;  /* 0x4000404000057882 */ /* 0x000fe20000000000 */
[----:B------:R-:W-:Y:S01]  /*4610*/  UMOV UR23, 0x40004040 ;  /* 0x4000404000177882 */ /* 0x000fe20000000000 */
[----:B------:R2:W-:Y:S01]  /*4620*/  UTCOMMA.2CTA gdesc[UR4], gdesc[UR6], tmem[UR29], tmem[UR42], idesc[UR43], tmem[UR50], UP0 ;  /* 0xc0322a06040075ea */ /* 0x0005e2000820001d */
[----:B------:R-:W-:Y:S01]  /*4630*/  UISETP.NE.AND UP0, UPT, UR30, UR35, UPT ;  /* 0x000000231e00728c */ /* 0x000fe2000bf05270 */
[----:B------:R-:W-:Y:S01]  /*4640*/  UMOV UR21, 0x40004040 ;  /* 0x4000404000157882 */ /* 0x000fe20000000000 */
[----:B------:R-:W-:Y:S01]  /*4650*/  UMOV UR19, 0x40004040 ;  /* 0x4000404000137882 */ /* 0x000fe20000000000 */
[----:B------:R2:W-:Y:S01]  /*4660*/  UTCOMMA.2CTA gdesc[UR20], gdesc[UR22], tmem[UR29], tmem[UR40], idesc[UR41], tmem[UR46], UPT ;  /* 0xc02e2816140075ea */ /* 0x0005e2000ba0001d */
[----:B------:R-:W-:Y:S01]  /*4670*/  UMOV UR17, 0x40004040 ;  /* 0x4000404000117882 */ /* 0x000fe20000000000 */
[----:B------:R-:W-:Y:S01]  /*4680*/  UMOV UR15, 0x40004040 ;  /* 0x40004040000f7882 */ /* 0x000fe20000000000 */
[----:B------:R2:W-:Y:S01]  /*4690*/  UTCOMMA.2CTA gdesc[UR16], gdesc[UR18], tmem[UR29], tmem[UR38], idesc[UR39], tmem[UR48], UPT ;  /* 0xc0302612100075ea */ /* 0x0005e2000ba0001d */
[----:B------:R-:W-:Y:S02]  /*46a0*/  UMOV UR13, 0x40004040 ;  /* 0x40004040000d7882 */ /* 0x000fe40000000000 */
[----:B------:R2:W-:Y:S01]  /*46b0*/  UTCOMMA.2CTA gdesc[UR12], gdesc[UR14], tmem[UR29], tmem[UR36], idesc[UR37], tmem[UR44], UPT ;  /* 0xc02c240e0c0075ea */ /* 0x0005e2000ba0001d */
[----:B------:R2:W-:Y:S01]  /*46c0*/  UTCBAR.2CTA.MULTICAST [UR33], URZ, UR52 ;  /* 0x000000ff210073e9 */ /* 0x0005e20008200834 */
[----:B-1----:R-:W-:Y:S01]  /*46d0*/  UMOV UR11, 0x1 ;  /* 0x00000001000b7882 */ /* 0x002fe20000000000 */
[----:B----4-:R-:W-:Y:S01]  /*46e0*/  UMOV UR9, UR31 ;  /* 0x0000001f00097c82 */ /* 0x010fe20008000000 */
[----:B------:R-:W-:Y:S05]  /*46f0*/  BRA.U UP0, `(.L_x_80) ;  /* 0xfffffffd001c7547 */ /* 0x000fea000b83ffff */
.L_x_77:
[----:B--2---:R-:W-:Y:S01]  /*4700*/  UIADD3 UR4, UPT, UPT, UR58, 0xe0, URZ ;  /* 0x000000e03a047890 */ /* 0x004fe2000fffe0ff */
[----:B------:R-:W-:-:S08]  /*4710*/  UMOV UR30, UR35 ;  /* 0x00000023001e7c82 */ /* 0x000fd00008000000 */
[----:B------:R2:W-:Y:S01]  /*4720*/  UTCBAR.2CTA.MULTICAST [UR4], URZ, UR60 ;  /* 0x000000ff040073e9 */ /* 0x0005e2000820083c */
[----:B------:R-:W-:Y:S02]  /*4730*/  NOP ;  /* 0x0000000000007918 */ /* 0x000fe40000000000 */
.L_x_75:
[----:B--2---:R-:W-:Y:S01]  /*4740*/  UIADD3 UR4, UPT, UPT, UR57, 0x1, URZ ;  /* 0x0000000139047890 */ /* 0x004fe2000fffe0ff */
[----:B------:R-:W-:-:S03]  /*4750*/  ISETP.NE.AND P0, PT, R8, 0x2, PT ;  /* 0x000000020800780c */ /* 0x000fc60003f05270 */
[----:B------:R-:W-:Y:S01]  /*4760*/  UISETP.NE.AND UP0, UPT, UR4, 0x2, UPT ;  /* 0x000000020400788c */ /* 0x000fe2000bf05270 */
[----:B-1----:R-:W-:Y:S02]  /*4770*/  SEL R0, RZ, 0x1, P0 ;  /* 0x00000001ff007807 */ /* 0x002fe40000000000 */
[----:B------:R-:W-:Y:S01]  /*4780*/  SEL R8, R8, RZ, P0 ;  /* 0x000000ff08087207 */ /* 0x000fe20000000000 */
[----:B------:R-:W-:Y:S01]  /*4790*/  USEL UR5, URZ, 0x1, UP0 ;  /* 0x00000001ff057887 */ /* 0x000fe20008000000 */
[----:B------:R-:W-:Y:S01]  /*47a0*/  LOP3.LUT R3, R3, R0, RZ, 0x3c, !PT ;  /* 0x0000000003037212 */ /* 0x000fe200078e3cff */
[----:B------:R-:W-:-:S04]  /*47b0*/  USEL UR57, UR4, URZ, UP0 ;  /* 0x000000ff04397287 */ /* 0x000fc80008000000 */
[----:B------:R-:W-:Y:S01]  /*47c0*/  LOP3.LUT R9, R9, UR5, RZ, 0x3c, !PT ;  /* 0x0000000509097c12 */ /* 0x000fe2000f8e3cff */
[----:B------:R-:W-:Y:S07]  /*47d0*/  @P1 BRA `(.L_x_81) ;  /* 0xfffffff800541947 */ /* 0x000fee000383ffff */
[----:B------:R-:W1:Y:S01]  /*47e0*/  S2UR UR8, SR_CgaCtaId ;  /* 0x00000000000879c3 */ /* 0x000e620000008800 */
[----:B------:R-:W-:Y:S01]  /*47f0*/  ELECT P0, URZ, PT ;  /* 0x0000000000ff782f */ /* 0x000fe20003800000 */
[----:B------:R-:W-:Y:S01]  /*4800*/  HFMA2 R0, -RZ, RZ, 0, 5.9604644775390625e-08 ;  /* 0x00000001ff007431 */ /* 0x000fe200000001ff */
[----:B------:R-:W-:-:S05]  /*4810*/  UMOV UR4, 0x40 ;  /* 0x0000004000047882 */ /* 0x000fca0000000000 */
[----:B------:R-:W-:Y:S01]  /*4820*/  UVIRTCOUNT.DEALLOC.SMPOOL 0x80 ;  /* 0x000000800000784c */ /* 0x000fe20000000000 */
[----:B------:R-:W-:Y:S02]  /*4830*/  UISETP.NE.AND UP0, UPT, UR62, URZ, UPT ;  /* 0x000000ff3e00728c */ /* 0x000fe4000bf05270 */
[----:B-1----:R-:W-:-:S09]  /*4840*/  ULEA UR8, UR8, UR4, 0x18 ;  /* 0x0000000408087291 */ /* 0x002fd2000f8ec0ff */
[----:B------:R1:W-:Y:S01]  /*4850*/  @P0 STS.U8 [UR8+0x1c], R0 ;  /* 0x00001c00ff000988 */ /* 0x0003e20008000008 */
[----:B------:R-:W-:Y:S05]  /*4860*/  BRA.U UP0, `(.L_x_82) ;  /* 0x0000000100587547 */ /* 0x000fea000b800000 */
[----:B------:R-:W-:Y:S01]  /*4870*/  UIADD3 UR5, UPT, UPT, UR34, 0xf0, URZ ;  /* 0x000000f022057890 */ /* 0x000fe2000fffe0ff */
[----:B------:R-:W-:-:S03]  /*4880*/  SHF.L.U32 R3, R9, 0x1f, RZ ;  /* 0x0000001f09037819 */ /* 0x000fc600000006ff */
[----:B------:R-:W-:-:S09]  /*4890*/  ULEA UR4, UR57, UR5, 0x3 ;  /* 0x0000000539047291 */ /* 0x000fd2000f8e18ff */
[----:B------:R-:W2:Y:S02]  /*48a0*/  SYNCS.PHASECHK.TRANS64.TRYWAIT P0, [UR4], R3 ;  /* 0x00000003ff0075a7 */ /* 0x000ea40008001104 */
[----:B--2---:R-:W-:Y:S05]  /*48b0*/  @!P0 BRA `(.L_x_83) ;  /* 0x00000060004c8947 */ /* 0x004fea0003800000 */
.L_x_183:
[----:B------:R-:W-:-:S04]  /*48c0*/  UIADD3 UR4, UPT, UPT, UR57, 0x1, URZ ;  /* 0x0000000139047890 */ /* 0x000fc8000fffe0ff */
[----:B------:R-:W-:-:S04]  /*48d0*/  UISETP.NE.AND UP1, UPT, UR4, 0x2, UPT ;  /* 0x000000020400788c */ /* 0x000fc8000bf25270 */
[----:B------:R-:W-:Y:S02]  /*48e0*/  USEL UR6, URZ, 0x1, UP1 ;  /* 0x00000001ff067887 */ /* 0x000fe40008800000 */
[----:B------:R-:W-:-:S04]  /*48f0*/  USEL UR4, UR4, URZ, UP1 ;  /* 0x000000ff04047287 */ /* 0x000fc80008800000 */
[----:B------:R-:W-:Y:S01]  /*4900*/  ULEA UR4, UR4, UR5, 0x3 ;  /* 0x0000000504047291 */ /* 0x000fe2000f8e18ff */
[----:B-1----:R-:W-:-:S04]  /*4910*/  LOP3.LUT R3, R9, UR6, RZ, 0x3c, !PT ;  /* 0x0000000609037c12 */ /* 0x002fc8000f8e3cff */
[----:B------:R-:W-:Y:S01]  /*4920*/  SHF.L.U32 R3, R3, 0x1f, RZ ;  /* 0x0000001f03037819 */ /* 0x000fe200000006ff */
[----:B------:R-:W-:-:S04]  /*4930*/  IMAD.U32 R0, RZ, RZ, UR4 ;  /* 0x00000004ff007e24 */ /* 0x000fc8000f8e00ff */
[----:B------:R1:W2:Y:S03]  /*4940*/  SYNCS.PHASECHK.TRANS64.TRYWAIT P0, [R0+URZ], R3 ;  /* 0x00000003000075a7 */ /* 0x0002a600080011ff */
[----:B--2---:R-:W-:Y:S05]  /*4950*/  @!P0 NANOSLEEP.SYNCS 0x989680 ;  /* 0x009896800000895d */ /* 0x004fea0003900000 */
[----:B------:R-:W2:Y:S02]  /*4960*/  @!P0 SYNCS.PHASECHK.TRANS64 P0, [R0+URZ], R3 ;  /* 0x00000003000085a7 */ /* 0x000ea400080010ff */
[----:B--2---:R-:W-:Y:S05]  /*4970*/  @P0 BRA `(.L_x_84) ;  /* 0x0000000000200947 */ /* 0x004fea0003800000 */
.L_x_85:
[----:B--2---:R2:W4:Y:S02]  /*4980*/  SYNCS.PHASECHK.TRANS64.TRYWAIT P0, [R0+URZ], R3 ;  /* 0x00000003000075a7 */ /* 0x00452400080011ff */
[----:B----4-:R-:W-:Y:S05]  /*4990*/  @!P0 NANOSLEEP.SYNCS 0x989680 ;  /* 0x009896800000895d */ /* 0x010fea0003900000 */
[----:B------:R-:W4:Y:S02]  /*49a0*/  @!P0 SYNCS.PHASECHK.TRANS64 P0, [R0+URZ], R3 ;  /* 0x00000003000085a7 */ /* 0x000f2400080010ff */
[----:B----4-:R-:W-:Y:S05]  /*49b0*/  @!P0 BRA `(.L_x_85) ;  /* 0xfffffffc00f08947 */ /* 0x010fea000383ffff */
[----:B------:R-:W-:Y:S05]  /*49c0*/  BRA `(.L_x_84) ;  /* 0x00000000000c7947 */ /* 0x000fea0003800000 */
.L_x_82:
[----:B------:R-:W-:-:S04]  /*49d0*/  UIADD3 UR4, UPT, UPT, UR34, 0x120, URZ ;  /* 0x0000012022047890 */ /* 0x000fc8000fffe0ff */
[----:B------:R-:W-:-:S09]  /*49e0*/  UPRMT UR4, UR65, 0x654, UR4 ;  /* 0x0000065441047896 */ /* 0x000fd20008000004 */
[----:B------:R-:W-:Y:S03]  /*49f0*/  SYNCS.ARRIVE.TRANS64.RED.A1T0 RZ, [UR4], RZ ;  /* 0x000000ffffff79a7 */ /* 0x000fe60008100404 */
.L_x_84:
[----:B-12---:R-:W-:Y:S01]  /*4a00*/  SHF.L.U32 R3, RZ, 0x1f, RZ ;  /* 0x0000001fff037819 */ /* 0x006fe200000006ff */
[----:B------:R-:W-:Y:S01]  /*4a10*/  UIADD3 UR4, UPT, UPT, UR34, 0x120, URZ ;  /* 0x0000012022047890 */ /* 0x000fe2000fffe0ff */
[----:B------:R-:W-:Y:S02]  /*4a20*/  PLOP3.LUT P0, PT, PT, PT, UP0, 0x80, 0x8 ;  /* 0x000000000008781c */ /* 0x000fe40003f0f008 */
[----:B------:R-:W1:Y:S02]  /*4a30*/  SYNCS.PHASECHK.TRANS64.TRYWAIT P1, [UR34+0x120], R3 ;  /* 0x00012003ff0075a7 */ /* 0x000e640008021122 */
[----:B-1----:R-:W-:Y:S09]  /*4a40*/  @!P1 BRA `(.L_x_86) ;  /* 0x0000006000009947 */ /* 0x002ff20003800000 */
.L_x_185:
[----:B------:R-:W-:Y:S01]  /*4a50*/  @!UP0 UPRMT UR4, UR65, 0x654, UR4 ;  /* 0x0000065441048896 */ /* 0x000fe20008000004 */
[----:B------:R-:W-:Y:S01]  /*4a60*/  UMOV UR5, 0xffff ;  /* 0x0000ffff00057882 */ /* 0x000fe20000000000 */
[----:B------:R-:W-:-:S07]  /*4a70*/  UMOV UR6, 0x1 ;  /* 0x0000000100067882 */ /* 0x000fce0000000000 */
[----:B------:R-:W-:Y:S01]  /*4a80*/  @!P0 SYNCS.ARRIVE.TRANS64.RED.A1T0 RZ, [UR4], RZ ;  /* 0x000000ffffff89a7 */ /* 0x000fe20008100404 */
[----:B------:R-:W-:Y:S01]  /*4a90*/  NOP ;  /* 0x0000000000007918 */ /* 0x000fe20000000000 */
[----:B-1----:R-:W1:Y:S01]  /*4aa0*/  LDS R0, [UR8+0x14] ;  /* 0x00001408ff007984 */ /* 0x002e620008000800 */
[----:B------:R-:W-:-:S04]  /*4ab0*/  ULOP3.LUT UR4, UR28, 0xffff, URZ, 0xc0, !UPT ;  /* 0x0000ffff1c047892 */ /* 0x000fc8000f8ec0ff */
[----:B------:R-:W-:-:S04]  /*4ac0*/  USHF.R.U32.HI UR4, URZ, 0x5, UR4 ;  /* 0x00000005ff047899 */ /* 0x000fc80008011604 */
[----:B------:R-:W-:Y:S02]  /*4ad0*/  USHF.L.U32 UR5, UR5, UR4, URZ ;  /* 0x0000000405057299 */ /* 0x000fe400080006ff */
[----:B------:R-:W-:-:S04]  /*4ae0*/  USHF.L.U32 UR4, UR6, UR4, URZ ;  /* 0x0000000406047299 */ /* 0x000fc800080006ff */
[----:B-1----:R-:W-:-:S04]  /*4af0*/  LOP3.LUT R0, R0, UR5, RZ, 0xc0, !PT ;  /* 0x0000000500007c12 */ /* 0x002fc8000f8ec0ff */
[----:B------:R-:W-:-:S13]  /*4b00*/  ISETP.NE.AND P0, PT, R0, UR5, PT ;  /* 0x0000000500007c0c */ /* 0x000fda000bf05270 */
[----:B------:R-:W-:Y:S05]  /*4b10*/  @P0 BRA `(.L_x_87) ;  /* 0x0000000000580947 */ /* 0x000fea0003800000 */
[----:B------:R-:W1:Y:S02]  /*4b20*/  LDS R0, [UR8+0x18] ;  /* 0x00001808ff007984 */ /* 0x000e640008000800 */
[----:B-1----:R-:W-:-:S04]  /*4b30*/  LOP3.LUT R0, R0, UR4, RZ, 0xc0, !PT ;  /* 0x0000000400007c12 */ /* 0x002fc8000f8ec0ff */
[----:B------:R-:W-:-:S13]  /*4b40*/  ISETP.NE.AND P0, PT, R0, UR4, PT ;  /* 0x0000000400007c0c */ /* 0x000fda000bf05270 */
[----:B------:R-:W-:Y:S05]  /*4b50*/  @P0 BRA `(.L_x_88) ;  /* 0x00000000003c0947 */ /* 0x000fea0003800000 */
[----:B------:R-:W1:Y:S01]  /*4b60*/  S2R R2, SR_LANEID ;  /* 0x0000000000027919 */ /* 0x000e620000000000 */
[----:B------:R-:W-:Y:S01]  /*4b70*/  ULOP3.LUT UR5, URZ, UR5, URZ, 0x33, !UPT ;  /* 0x00000005ff057292 */ /* 0x000fe2000f8e33ff */
[----:B------:R-:W-:Y:S01]  /*4b80*/  LOP3.LUT R4, RZ, UR4, RZ, 0x33, !PT ;  /* 0x00000004ff047c12 */ /* 0x000fe2000f8e33ff */
[----:B------:R-:W-:Y:S02]  /*4b90*/  VOTEU.ANY UR4, UPT, PT ;  /* 0x0000000000047886 */ /* 0x000fe400038e0100 */
[----:B------:R-:W-:Y:S01]  /*4ba0*/  UFLO.U32 UR4, UR4 ;  /* 0x00000004000472bd */ /* 0x000fe200080e0000 */
[----:B------:R-:W2:Y:S01]  /*4bb0*/  REDUX UR6, R4 ;  /* 0x00000000040673c4 */ /* 0x000ea20000000000 */
[----:B------:R-:W-:-:S06]  /*4bc0*/  IMAD.U32 R0, RZ, RZ, UR5 ;  /* 0x00000005ff007e24 */ /* 0x000fcc000f8e00ff */
[----:B------:R4:W-:Y:S01]  /*4bd0*/  UTCATOMSWS.AND URZ, UR5 ;  /* 0x0000000500ff79e3 */ /* 0x0009e20008000000 */
[----:B------:R-:W3:Y:S01]  /*4be0*/  REDUX UR7, R0 ;  /* 0x00000000000773c4 */ /* 0x000ee20000000000 */
[----:B-1----:R-:W-:Y:S01]  /*4bf0*/  ISETP.EQ.U32.AND P0, PT, R2, UR4, PT ;  /* 0x0000000402007c0c */ /* 0x002fe2000bf02070 */
[----:B--2---:R-:W-:Y:S01]  /*4c00*/  IMAD.U32 R2, RZ, RZ, UR6 ;  /* 0x00000006ff027e24 */ /* 0x004fe2000f8e00ff */
[----:B---3--:R-:W-:-:S11]  /*4c10*/  MOV R3, UR7 ;  /* 0x0000000700037c02 */ /* 0x008fd60008000f00 */
[----:B------:R4:W-:Y:S04]  /*4c20*/  @P0 ATOMS.AND RZ, [UR8+0x14], R3 ;  /* 0x00001403ffff098c */ /* 0x0009e8000a800008 */
[----:B------:R4:W-:Y:S01]  /*4c30*/  @P0 ATOMS.AND RZ, [UR8+0x18], R2 ;  /* 0x00001802ffff098c */ /* 0x0009e2000a800008 */
[----:B------:R-:W-:Y:S05]  /*4c40*/  BRA `(.L_x_89) ;  /* 0x0000000000147947 */ /* 0x000fea0003800000 */
.L_x_88:
[----:B------:R-:W-:Y:S02]  /*4c50*/  MOV R2, 0x4c70 ;  /* 0x00004c7000027802 */ /* 0x000fe40000000f00 */
[----:B---3-5:R-:W-:Y:S05]  /*4c60*/  CALL.REL.NOINC `($__internal_0_$__cuda_sm10x_tcgen05_guardrail_trap_col_being_dealloced_not_returned_by_alloc) ;  /* 0x0000006000e07944 */ /* 0x028fea0003c00000 */
[----:B------:R-:W-:Y:S05]  /*4c70*/  BRA `(.L_x_89) ;  /* 0x0000000000087947 */ /* 0x000fea0003800000 */
.L_x_87:
[----:B------:R-:W-:Y:S02]  /*4c80*/  MOV R2, 0x4ca0 ;  /* 0x00004ca000027802 */ /* 0x000fe40000000f00 */
[----:B---3-5:R-:W-:Y:S05]  /*4c90*/  CALL.REL.NOINC `($__internal_2_$__cuda_sm10x_tcgen05_guardrail_trap_unallocated_columns_being_dealloced) ;  /* 0x0000006000ec7944 */ /* 0x028fea0003c00000 */
.L_x_89:
[----:B------:R-:W-:Y:S01]  /*4ca0*/  NOP ;  /* 0x0000000000007918 */ /* 0x000fe20000000000 */
[----:B----4-:R-:W-:Y:S05]  /*4cb0*/  EXIT ;  /* 0x000000000000794d */ /* 0x010fea0003800000 */
.L_x_62:
[----:B------:R-:W-:-:S09]  /*4cc0*/  UISETP.NE.OR UP0, UPT, UR19, 0x3, !UP4 ;  /* 0x000000031300788c */ /* 0x000fd2000e705670 */
[----:B------:R-:W-:Y:S05]  /*4cd0*/  BRA.U UP0, `(.L_x_90) ;  /* 0x0000001100547547 */ /* 0x000fea000b800000 */
[----:B------:R-:W1:Y:S01]  /*4ce0*/  LDCU UR31, c[0x0][0x370] ;  /* 0x00006e00ff1f77ac */ /* 0x000e620008000800 */
[----:B------:R-:W2:Y:S01]  /*4cf0*/  LDC.64 R16, c[0x0][0x348] ;  /* 0x0000d200ff107b82 */ /* 0x000ea20000000a00 */
[----:B------:R-:W-:Y:S02]  /*4d00*/  HFMA2 R13, -RZ, RZ, 0, 0 ;  /* 0x00000000ff0d7431 */ /* 0x000fe400000001ff */
[----:B------:R-:W-:Y:S01]  /*4d10*/  IMAD.MOV.U32 R15, RZ, RZ, 0x1 ;  /* 0x00000001ff0f7424 */ /* 0x000fe200078e00ff */
[----:B------:R-:W1:Y:S01]  /*4d20*/  LDCU.128 UR44, c[0x0][0xf10] ;  /* 0x0001e200ff2c77ac */ /* 0x000e620008000c00 */
[----:B------:R-:W-:Y:S01]  /*4d30*/  IMAD.MOV.U32 R14, RZ, RZ, RZ ;  /* 0x000000ffff0e7224 */ /* 0x000fe200078e00ff */
[----:B------:R-:W-:Y:S01]  /*4d40*/  MOV R7, 0x2000 ;  /* 0x0000200000077802 */ /* 0x000fe20000000f00 */
[----:B------:R-:W3:Y:S01]  /*4d50*/  LDCU UR30, c[0x0][0x374] ;  /* 0x00006e80ff1e77ac */ /* 0x000ee20008000800 */
[----:B------:R-:W4:Y:S01]  /*4d60*/  LDC.64 R2, c[0x0][0xc88] ;  /* 0x00032200ff027b82 */ /* 0x000f220000000a00 */
[----:B------:R-:W3:Y:S01]  /*4d70*/  LDCU UR15, c[0x0][0xf0c] ;  /* 0x0001e180ff0f77ac */ /* 0x000ee20008000800 */
[----:B------:R-:W2:Y:S06]  /*4d80*/  LDCU UR40, c[0x0][0xf20] ;  /* 0x0001e400ff2877ac */ /* 0x000eac0008000800 */
[----:B------:R-:W4:Y:S01]  /*4d90*/  LDC.64 R4, c[0x0][0xc90] ;  /* 0x00032400ff047b82 */ /* 0x000f220000000a00 */
[----:B------:R-:W2:Y:S01]  /*4da0*/  LDCU UR4, c[0x0][0xf30] ;  /* 0x0001e600ff0477ac */ /* 0x000ea20008000800 */
[----:B------:R-:W-:Y:S01]  /*4db0*/  UMOV UR21, 0x400 ;  /* 0x0000040000157882 */ /* 0x000fe20000000000 */
[----:B-1----:R-:W-:-:S02]  /*4dc0*/  UIMAD.WIDE.U32 UR6, UR31, UR44, URZ ;  /* 0x0000002c1f0672a5 */ /* 0x002fc4000f8e00ff */
[----:B---3--:R-:W-:Y:S02]  /*4dd0*/  UIMAD.WIDE.U32 UR8, UR30, UR47, URZ ;  /* 0x0000002f1e0872a5 */ /* 0x008fe4000f8e00ff */
[----:B------:R-:W-:Y:S02]  /*4de0*/  ULEA UR21, UR57, UR21, 0x18 ;  /* 0x0000001539157291 */ /* 0x000fe4000f8ec0ff */
[----:B------:R-:W-:Y:S02]  /*4df0*/  UPLOP3.LUT UP3, UPT, UPT, UPT, UPT, 0x40, 0x4 ;  /* 0x000000000004789c */ /* 0x000fe40003f6e870 */
[----:B------:R-:W-:Y:S01]  /*4e00*/  UIADD3 UR37, UPT, UPT, UR21, 0x88, URZ ;  /* 0x0000008815257890 */ /* 0x000fe2000fffe0ff */
[----:B------:R-:W-:Y:S01]  /*4e10*/  UMOV UR6, UR7 ;  /* 0x0000000700067c82 */ /* 0x000fe20008000000 */
[----:B------:R-:W-:Y:S01]  /*4e20*/  UMOV UR38, UR9 ;  /* 0x0000000900267c82 */ /* 0x000fe20008000000 */
[----:B------:R-:W-:Y:S02]  /*4e30*/  UISETP.GE.AND UP0, UPT, UR42, 0x1, UPT ;  /* 0x000000012a00788c */ /* 0x000fe4000bf06270 */
[----:B------:R-:W-:Y:S01]  /*4e40*/  UISETP.NE.AND UP4, UPT, UR42, 0x1, UPT ;  /* 0x000000012a00788c */ /* 0x000fe2000bf85270 */
[----:B------:R-:W1:Y:S01]  /*4e50*/  LDCU.64 UR22, c[0x0][0xf28] ;  /* 0x0001e500ff1677ac */ /* 0x000e620008000a00 */
[----:B------:R-:W-:-:S02]  /*4e60*/  UISETP.NE.AND UP6, UPT, UR15, 0x1, UPT ;  /* 0x000000010f00788c */ /* 0x000fc4000bfc5270 */
[----:B------:R-:W-:Y:S02]  /*4e70*/  UISETP.NE.AND UP5, UPT, UR46, 0x1, UPT ;  /* 0x000000012e00788c */ /* 0x000fe4000bfa5270 */
[----:B------:R-:W-:Y:S02]  /*4e80*/  UIADD3 UR33, UPT, UPT, UR21, 0x70, URZ ;  /* 0x0000007015217890 */ /* 0x000fe4000fffe0ff */
[----:B------:R-:W-:Y:S02]  /*4e90*/  UIADD3 UR25, UPT, UPT, UR21, 0x78, URZ ;  /* 0x0000007815197890 */ /* 0x000fe4000fffe0ff */
[----:B------:R-:W-:Y:S02]  /*4ea0*/  UIADD3 UR17, UPT, UPT, UR21, 0x80, URZ ;  /* 0x0000008015117890 */ /* 0x000fe4000fffe0ff */
[----:B------:R-:W-:Y:S02]  /*4eb0*/  UPRMT UR37, UR57, 0x654, UR37 ;  /* 0x0000065439257896 */ /* 0x000fe40008000025 */
[----:B------:R-:W-:-:S02]  /*4ec0*/  USHF.R.U32.HI UR39, URZ, UR45, UR6 ;  /* 0x0000002dff277299 */ /* 0x000fc40008011606 */
[----:B--2---:R-:W-:Y:S02]  /*4ed0*/  USHF.R.U32.HI UR38, URZ, UR40, UR38 ;  /* 0x00000028ff267299 */ /* 0x004fe40008011626 */
[----:B------:R-:W-:-:S11]  /*4ee0*/  UISETP.NE.AND UP2, UPT, UR4, 0x1, UPT ;  /* 0x000000010400788c */ /* 0x000fd6000bf45270 */
.L_x_101:
[C---:B------:R-:W-:Y:S02]  /*4ef0*/  LEA R12, R14.reuse, UR21, 0x3 ;  /* 0x000000150e0c7c11 */ /* 0x040fe4000f8e18ff */
[----:B------:R-:W-:Y:S02]  /*4f00*/  SHF.L.U32 R9, R13, 0x1f, RZ ;  /* 0x0000001f0d097819 */ /* 0x000fe400000006ff */
[----:B------:R-:W-:Y:S02]  /*4f10*/  LEA R10, R14, UR21, 0x4 ;  /* 0x000000150e0a7c11 */ /* 0x000fe4000f8e20ff */
[----:B------:R-:W2:Y:S02]  /*4f20*/  SYNCS.PHASECHK.TRANS64.TRYWAIT P0, [R12+URZ+0xc0], R9 ;  /* 0x0000c0090c0075a7 */ /* 0x000ea400080011ff */
[----:B--23--:R-:W-:Y:S05]  /*4f30*/  @!P0 BRA `(.L_x_91) ;  /* 0x0000005800dc8947 */ /* 0x00cfea0003800000 */
.L_x_186:
[----:B--2---:R-:W2:Y:S01]  /*4f40*/  LDS.128 R8, [R10+0x130] ;  /* 0x000130000a087984 */ /* 0x004ea20000000c00 */
[----:B------:R-:W-:Y:S01]  /*4f50*/  UISETP.GE.AND UP0, UPT, UR42, 0x1, UPT ;  /* 0x000000012a00788c */ /* 0x000fe2000bf06270 */
[----:B------:R-:W-:Y:S01]  /*4f60*/  @!PT LDS RZ, [RZ] ;  /* 0x00000000fffff984 */ /* 0x000fe20000000800 */
[----:B------:R-:W-:Y:S01]  /*4f70*/  @!PT LDS RZ, [RZ] ;  /* 0x00000000fffff984 */ /* 0x000fe20000000800 */
[----:B------:R-:W-:Y:S01]  /*4f80*/  @!PT LDS RZ, [RZ] ;  /* 0x00000000fffff984 */ /* 0x000fe20000000800 */
[----:B------:R-:W-:Y:S01]  /*4f90*/  @!PT LDS RZ, [RZ] ;  /* 0x00000000fffff984 */ /* 0x000fe20000000800 */
[----:B------:R3:W-:Y:S06]  /*4fa0*/  MEMBAR.ALL.CTA ;  /* 0x0000000000007992 */ /* 0x0007ec0000008000 */
[----:B---3--:R-:W3:Y:S01]  /*4fb0*/  FENCE.VIEW.ASYNC.S ;  /* 0x00000000000073c6 */ /* 0x008ee20000000000 */
[----:B--2---:R-:W-:Y:S11]  /*4fc0*/  LOP3.LUT P0, RZ, R10, 0x1, RZ, 0xc0, !PT ;  /* 0x000000010aff7812 */ /* 0x004ff6000780c0ff */
[----:B------:R-:W-:Y:S02]  /*4fd0*/  @!UPT UIADD3 URZ, UPT, UPT, URZ, URZ, URZ ;  /* 0x000000fffffff290 */ /* 0x000fe4000fffe0ff */
[----:B---3--:R-:W-:Y:S01]  /*4fe0*/  VOTEU.ANY UP1, P0 ;  /* 0x0000000000ff7886 */ /* 0x008fe20000020100 */
[----:B------:R-:W-:Y:S11]  /*4ff0*/  PLOP3.LUT P0, PT, PT, PT, UP1, 0x80, 0x8 ;  /* 0x000000000008781c */ /* 0x000ff60003f0f018 */
[----:B------:R-:W-:Y:S02]  /*5000*/  @!UPT UIADD3 URZ, UPT, UPT, URZ, URZ, URZ ;  /* 0x000000fffffff290 */ /* 0x000fe4000fffe0ff */
[----:B------:R-:W-:Y:S02]  /*5010*/  @P0 SHF.R.U32.HI R0, RZ, 0x10, R9 ;  /* 0x00000010ff000819 */ /* 0x000fe40000011609 */
[----:B------:R-:W-:Y:S02]  /*5020*/  @P0 MOV R6, R8 ;  /* 0x0000000800060202 */ /* 0x000fe40000000f00 */
[----:B------:R-:W-:Y:S01]  /*5030*/  @P0 R2UR UR4, R0 ;  /* 0x00000000000402ca */ /* 0x000fe200000e0000 */
[----:B------:R-:W-:Y:S01]  /*5040*/  VIADD R0, R12, 0xd0 ;  /* 0x000000d00c007836 */ /* 0x000fe20000000000 */
[----:B------:R-:W-:Y:S02]  /*5050*/  @P0 LOP3.LUT R8, R9, 0xffff, RZ, 0xc0, !PT ;  /* 0x0000ffff09080812 */ /* 0x000fe400078ec0ff */
[----:B------:R-:W-:Y:S02]  /*5060*/  @P0 R2UR UR6, R6 ;  /* 0x00000000060602ca */ /* 0x000fe400000e0000 */
[----:B------:R-:W-:Y:S02]  /*5070*/  PRMT R0, RZ, 0x654, R0 ;  /* 0x00000654ff007816 */ /* 0x000fe40000000000 */
[----:B------:R-:W-:Y:S02]  /*5080*/  @P0 R2UR UR5, R8 ;  /* 0x00000000080502ca */ /* 0x000fe400000e0000 */
[----:B------:R2:W-:Y:S03]  /*5090*/  SYNCS.ARRIVE.TRANS64.RED.A1T0 RZ, [R0+URZ], RZ ;  /* 0x000000ff00ff79a7 */ /* 0x0005e600081004ff */
[----:B------:R-:W-:Y:S04]  /*50a0*/  @UP1 UMOV UR29, UR4 ;  /* 0x00000004001d1c82 */ /* 0x000fe80008000000 */
[----:B------:R-:W-:Y:S04]  /*50b0*/  @UP1 UMOV UR14, UR6 ;  /* 0x00000006000e1c82 */ /* 0x000fe80008000000 */
[----:B------:R-:W-:Y:S01]  /*50c0*/  @UP1 UMOV UR13, UR5 ;  /* 0x00000005000d1c82 */ /* 0x000fe20008000000 */
[----:B------:R-:W-:Y:S05]  /*50d0*/  BRA.U !UP0, `(.L_x_92) ;  /* 0x0000000108a47547 */ /* 0x000fea000b800000 */
[----:B------:R-:W-:Y:S02]  /*50e0*/  UIMAD.WIDE.U32 UR18, UR13, UR47, URZ ;  /* 0x0000002f0d1272a5 */ /* 0x000fe4000f8e00ff */
[----:B------:R-:W-:Y:S02]  /*50f0*/  UIMAD.WIDE.U32 UR26, UR14, UR44, URZ ;  /* 0x0000002c0e1a72a5 */ /* 0x000fe4000f8e00ff */
[----:B------:R-:W-:Y:S02]  /*5100*/  USEL UR4, UR30, UR38, !UP5 ;  /* 0x000000261e047287 */ /* 0x000fe4000e800000 */
[----:B------:R-:W-:Y:S02]  /*5110*/  USEL UR7, UR31, UR39, !UP6 ;  /* 0x000000271f077287 */ /* 0x000fe4000f000000 */
[----:B-1----:R-:W-:Y:S02]  /*5120*/  UIMAD.WIDE.U32 UR8, UR4, UR22, URZ ;  /* 0x00000016040872a5 */ /* 0x002fe4000f8e00ff */
[----:B------:R-:W-:Y:S01]  /*5130*/  UIMAD.WIDE.U32 UR10, UR7, UR22, URZ ;  /* 0x00000016070a72a5 */ /* 0x000fe2000f8e00ff */
[----:B------:R-:W-:Y:S02]  /*5140*/  UMOV UR5, UR19 ;  /* 0x0000001300057c82 */ /* 0x000fe40008000000 */
[----:B------:R-:W-:Y:S03]  /*5150*/  USHF.R.U32.HI UR6, URZ, UR40, UR5 ;  /* 0x00000028ff067299 */ /* 0x000fe60008011605 */
[----:B------:R-:W-:Y:S01]  /*5160*/  UMOV UR5, UR27 ;  /* 0x0000001b00057c82 */ /* 0x000fe20008000000 */
[----:B------:R-:W-:Y:S02]  /*5170*/  USEL UR6, UR13, UR6, !UP5 ;  /* 0x000000060d067287 */ /* 0x000fe4000e800000 */
[----:B------:R-:W-:Y:S03]  /*5180*/  USHF.R.U32.HI UR16, URZ, UR45, UR5 ;  /* 0x0000002dff107299 */ /* 0x000fe60008011605 */
[----:B------:R-:W-:Y:S02]  /*5190*/  UMOV UR5, UR9 ;  /* 0x0000000900057c82 */ /* 0x000fe40008000000 */
[----:B------:R-:W-:Y:S03]  /*51a0*/  @UP4 USHF.R.U32.HI UR4, URZ, UR23, UR5 ;  /* 0x00000017ff044299 */ /* 0x000fe60008011605 */
[----:B------:R-:W-:Y:S01]  /*51b0*/  UMOV UR5, UR11 ;  /* 0x0000000b00057c82 */ /* 0x000fe20008000000 */
[----:B------:R-:W-:Y:S02]  /*51c0*/  UIMAD UR4, UR42, UR4, URZ ;  /* 0x000000042a0472a4 */ /* 0x000fe4000f8e02ff */
[----:B------:R-:W-:Y:S02]  /*51d0*/  @UP4 USHF.R.U32.HI UR7, URZ, UR23, UR5 ;  /* 0x00000017ff074299 */ /* 0x000fe40008011605 */
[----:B------:R-:W-:Y:S02]  /*51e0*/  UIMAD.WIDE.U32 UR10, UR6, UR22, URZ ;  /* 0x00000016060a72a5 */ /* 0x000fe4000f8e00ff */
[----:B------:R-:W-:Y:S02]  /*51f0*/  USEL UR5, UR14, UR16, !UP6 ;  /* 0x000000100e057287 */ /* 0x000fe4000f000000 */
[----:B------:R-:W-:Y:S02]  /*5200*/  UIMAD UR8, UR42, UR7, URZ ;  /* 0x000000072a0872a4 */ /* 0x000fe4000f8e02ff */
[----:B------:R-:W-:Y:S03]  /*5210*/  UISETP.GE.AND UP0, UPT, UR6, UR4, UPT ;  /* 0x000000040600728c */ /* 0x000fe6000bf06270 */
[----:B------:R-:W-:Y:S01]  /*5220*/  UMOV UR4, UR11 ;  /* 0x0000000b00047c82 */ /* 0x000fe20008000000 */
[----:B------:R-:W-:Y:S02]  /*5230*/  UISETP.GE.OR UP0, UPT, UR5, UR8, UP0 ;  /* 0x000000080500728c */ /* 0x000fe40008706670 */
[----:B------:R-:W-:Y:S02]  /*5240*/  USHF.R.U32.HI UR4, URZ, UR23, UR4 ;  /* 0x00000017ff047299 */ /* 0x000fe40008011604 */
[----:B------:R-:W-:Y:S02]  /*5250*/  UIMAD.WIDE.U32 UR8, UR5, UR22, URZ ;  /* 0x00000016050872a5 */ /* 0x000fe4000f8e00ff */
[----:B------:R-:W-:Y:S04]  /*5260*/  USEL UR10, UR6, UR4, !UP4 ;  /* 0x00000004060a7287 */ /* 0x000fe8000e000000 */
[----:B------:R-:W-:Y:S01]  /*5270*/  UIADD3 UR11, UPT, UPT, -UR10, URZ, URZ ;  /* 0x000000ff0a0b7290 */ /* 0x000fe2000fffe1ff */
[----:B------:R-:W-:Y:S02]  /*5280*/  @!UP0 UMOV UR4, UR9 ;  /* 0x0000000900048c82 */ /* 0x000fe40008000000 */
[----:B------:R-:W-:Y:S02]  /*5290*/  @!UP0 USHF.R.U32.HI UR4, URZ, UR23, UR4 ;  /* 0x00000017ff048299 */ /* 0x000fe40008011604 */
[----:B------:R-:W-:Y:S02]  /*52a0*/  UIMAD UR8, UR42, UR11, UR6 ;  /* 0x0000000b2a0872a4 */ /* 0x000fe4000f8e0206 */
[----:B------:R-:W-:Y:S04]  /*52b0*/  @!UP0 USEL UR4, UR5, UR4, !UP4 ;  /* 0x0000000405048287 */ /* 0x000fe8000e000000 */
[----:B------:R-:W-:Y:S02]  /*52c0*/  @!UP0 UIMAD UR8, UR7, UR8, UR4 ;  /* 0x00000008070882a4 */ /* 0x000fe4000f8e0204 */
[----:B------:R-:W-:Y:S02]  /*52d0*/  @!UP0 UIADD3 UR9, UPT, UPT, UR10, -UR4, URZ ;  /* 0x800000040a098290 */ /* 0x000fe4000fffe0ff */
[----:B------:R-:W-:Y:S02]  /*52e0*/  UIADD3 UR4, UPT, UPT, -UR5, URZ, URZ ;  /* 0x000000ff05047290 */ /* 0x000fe4000fffe1ff */
[----:B------:R-:W-:Y:S02]  /*52f0*/  UIADD3 UR7, UPT, UPT, -UR6, URZ, URZ ;  /* 0x000000ff06077290 */ /* 0x000fe4000fffe1ff */
[----:B------:R-:W-:Y:S02]  /*5300*/  @!UP0 UIMAD UR6, UR9, UR42, UR5 ;  /* 0x0000002a090682a4 */ /* 0x000fe4000f8e0205 */
[----:B------:R-:W-:Y:S02]  /*5310*/  UIMAD UR14, UR15, UR4, UR14 ;  /* 0x000000040f0e72a4 */ /* 0x000fe4000f8e020e */
[----:B------:R-:W-:Y:S01]  /*5320*/  UIMAD UR13, UR46, UR7, UR13 ;  /* 0x000000072e0d72a4 */ /* 0x000fe2000f8e020d */
[----:B------:R-:W-:Y:S02]  /*5330*/  @!UP0 UMOV UR5, UR8 ;  /* 0x0000000800058c82 */ /* 0x000fe40008000000 */
[----:B------:R-:W-:Y:S02]  /*5340*/  UIMAD UR14, UR5, UR15, UR14 ;  /* 0x0000000f050e72a4 */ /* 0x000fe4000f8e020e */
[----:B------:R-:W-:Y:S11]  /*5350*/  UIMAD UR13, UR6, UR46, UR13 ;  /* 0x0000002e060d72a4 */ /* 0x000ff6000f8e020d */
[----:B------:R-:W-:Y:S01]  /*5360*/  @!UPT UIADD3 URZ, UPT, UPT, URZ, URZ, URZ ;  /* 0x000000fffffff290 */ /* 0x000fe2000fffe0ff */
.L_x_92:
[----:B------:R-:W3:Y:S01]  /*5370*/  @!UP2 LDCU.128 UR8, c[0x0][0xf10] ;  /* 0x0001e200ff08a7ac */ /* 0x000ee20008000c00 */
[C---:B----4-:R-:W-:Y:S02]  /*5380*/  ISETP.NE.U32.AND P1, PT, R4.reuse, RZ, PT ;  /* 0x000000ff0400720c */ /* 0x050fe40003f25070 */
[----:B------:R-:W-:Y:S02]  /*5390*/  ISETP.NE.U32.AND P0, PT, R4, RZ, PT ;  /* 0x000000ff0400720c */ /* 0x000fe40003f05070 */
[C---:B------:R-:W-:Y:S02]  /*53a0*/  ISETP.NE.AND.EX P1, PT, R5.reuse, RZ, PT, P1 ;  /* 0x000000ff0500720c */ /* 0x040fe40003f25310 */
[----:B------:R-:W-:Y:S01]  /*53b0*/  ISETP.NE.AND.EX P0, PT, R5, RZ, PT, P0 ;  /* 0x000000ff0500720c */ /* 0x000fe20003f05300 */
[----:B------:R-:W4:Y:S01]  /*53c0*/  @!UP2 LDCU UR5, c[0x0][0xf0c] ;  /* 0x0001e180ff05a7ac */ /* 0x000f220008000800 */
[----:B------:R-:W-:Y:S01]  /*53d0*/  SHF.L.U32 R9, R15, 0x1f, RZ ;  /* 0x0000001f0f097819 */ /* 0x000fe200000006ff */
[----:B------:R-:W-:Y:S02]  /*53e0*/  USHF.L.U32 UR35, UR20, 0x7, URZ ;  /* 0x0000000714237899 */ /* 0x000fe400080006ff */
[----:B------:R-:W-:Y:S02]  /*53f0*/  USHF.L.U32 UR34, UR12, 0x7, URZ ;  /* 0x000000070c227899 */ /* 0x000fe400080006ff */
[----:B---3--:R-:W-:Y:S07]  /*5400*/  UIMAD.WIDE.U32 UR6, UR14, UR8, URZ ;  /* 0x000000080e0672a5 */ /* 0x008fee000f8e00ff */
[----:B------:R-:W-:Y:S01]  /*5410*/  @!UP2 UMOV UR4, UR7 ;  /* 0x000000070004ac82 */ /* 0x000fe20008000000 */
[----:B----4-:R-:W-:Y:S02]  /*5420*/  @!UP2 UISETP.NE.AND UP0, UPT, UR5, 0x1, UPT ;  /* 0x000000010500a88c */ /* 0x010fe4000bf05270 */
[----:B------:R-:W-:Y:S02]  /*5430*/  @!UP2 USHF.R.U32.HI UR4, URZ, UR9, UR4 ;  /* 0x00000009ff04a299 */ /* 0x000fe40008011604 */
[----:B------:R-:W-:Y:S02]  /*5440*/  UIMAD.WIDE.U32 UR6, UR13, UR11, URZ ;  /* 0x0000000b0d0672a5 */ /* 0x000fe4000f8e00ff */
[----:B------:R-:W-:Y:S02]  /*5450*/  @!UP2 USEL UR8, UR14, UR4, !UP0 ;  /* 0x000000040e08a287 */ /* 0x000fe4000c000000 */
[----:B------:R-:W-:Y:S03]  /*5460*/  @!UP2 UISETP.NE.AND UP0, UPT, UR10, 0x1, UPT ;  /* 0x000000010a00a88c */ /* 0x000fe6000bf05270 */
[----:B------:R-:W-:Y:S02]  /*5470*/  @!UP2 UMOV UR6, UR7 ;  /* 0x000000070006ac82 */ /* 0x000fe40008000000 */
[----:B------:R-:W3:Y:S02]  /*5480*/  @!UP2 LDCU UR4, c[0x0][0xf20] ;  /* 0x0001e400ff04a7ac */ /* 0x000ee40008000800 */
[----:B---3--:R-:W-:Y:S04]  /*5490*/  @!UP2 USHF.R.U32.HI UR6, URZ, UR4, UR6 ;  /* 0x00000004ff06a299 */ /* 0x008fe80008011606 */
[----:B------:R-:W-:Y:S04]  /*54a0*/  @!UP2 USEL UR6, UR13, UR6, !UP0 ;  /* 0x000000060d06a287 */ /* 0x000fe8000c000000 */
[----:B------:R-:W-:Y:S02]  /*54b0*/  @!UP2 UIADD3 UR4, UPT, UPT, -UR8, UR6, URZ ;  /* 0x000000060804a290 */ /* 0x000fe4000fffe1ff */
[----:B------:R-:W-:Y:S02]  /*54c0*/  @!UP2 UIADD3 UR6, UPT, UPT, UR8, -UR6, URZ ;  /* 0x800000060806a290 */ /* 0x000fe4000fffe0ff */
[----:B------:R-:W-:Y:S02]  /*54d0*/  @!UP2 UIMAD UR14, UR4, UR5, UR14 ;  /* 0x00000005040ea2a4 */ /* 0x000fe4000f8e020e */
[----:B------:R-:W-:Y:S01]  /*54e0*/  @!UP2 UIMAD UR13, UR6, UR10, UR13 ;  /* 0x0000000a060da2a4 */ /* 0x000fe2000f8e020d */
[----:B------:R-:W-:Y:S11]  /*54f0*/  BRA.U UP3, `(.L_x_93) ;  /* 0x0000000103107547 */ /* 0x000ff6000b800000 */
[----:B--2---:R-:W-:Y:S04]  /*5500*/  MOV R0, UR48 ;  /* 0x0000003000007c02 */ /* 0x004fe80008000f00 */
[----:B------:R-:W-:Y:S04]  /*5510*/  SHF.L.U32 R11, R0, 0x1f, RZ ;  /* 0x0000001f000b7819 */ /* 0x000fe800000006ff */
[----:B------:R-:W2:Y:S02]  /*5520*/  SYNCS.PHASECHK.TRANS64.TRYWAIT P2, [UR21+0xb8], R11 ;  /* 0x0000b80bff0075a7 */ /* 0x000ea40008041115 */
[----:B--2---:R-:W-:Y:S05]  /*5530*/  @!P2 BRA `(.L_x_94) ;  /* 0x000000540070a947 */ /* 0x004fea0003800000 */
.L_x_93:
[----:B------:R-:W-:Y:S05]  /*5540*/  @!P1 BRA `(.L_x_95) ;  /* 0x0000000000309947 */ /* 0x000fea0003800000 */
[----:B------:R-:W-:Y:S01]  /*5550*/  ISETP.NE.U32.AND P1, PT, R2, RZ, PT ;  /* 0x000000ff0200720c */ /* 0x000fe20003f25070 */
[----:B------:R-:W3:Y:S01]  /*5560*/  LDCU.64 UR4, c[0x0][0x358] ;  /* 0x00006b00ff0477ac */ /* 0x000ee20008000a00 */
[----:B------:R-:W-:Y:S02]  /*5570*/  IMAD.MOV.U32 R84, RZ, RZ, 0x1 ;  /* 0x00000001ff547424 */ /* 0x000fe400078e00ff */
[----:B------:R-:W-:Y:S11]  /*5580*/  ISETP.NE.AND.EX P1, PT, R3, RZ, PT, P1 ;  /* 0x000000ff0300720c */ /* 0x000ff60003f25310 */
[----:B------:R-:W-:Y:S02]  /*5590*/  @!UPT UIADD3 URZ, UPT, UPT, URZ, URZ, URZ ;  /* 0x000000fffffff290 */ /* 0x000fe4000fffe0ff */
[----:B--2---:R-:W2:Y:S01]  /*55a0*/  @P1 LDC.64 R10, c[0x0][0xc88] ;  /* 0x00032200ff0a1b82 */ /* 0x004ea20000000a00 */
[----:B------:R-:W-:Y:S04]  /*55b0*/  @P1 IMAD R0, R4, UR36, RZ ;  /* 0x0000002404001c24 */ /* 0x000fe8000f8e02ff */
[----:B--2---:R-:W-:Y:S04]  /*55c0*/  @P1 IMAD.WIDE R10, R0, 0x4, R10 ;  /* 0x00000004000a1825 */ /* 0x004fe800078e020a */
[----:B------:R-:W-:Y:S01]  /*55d0*/  HFMA2 R0, -RZ, RZ, 0, 5.9604644775390625e-08 ;  /* 0x00000001ff007431 */ /* 0x000fe200000001ff */
[----:B---3-5:R3:W5:Y:S04]  /*55e0*/  @P1 LDG.E R41, desc[UR4][R10.64] ;  /* 0x000000040a291981 */ /* 0x028768000c1e1900 */
[----:B------:R-:W-:Y:S01]  /*55f0*/  @!P1 PRMT R84, R0, 0x7610, R84 ;  /* 0x0000761000549816 */ /* 0x000fe20000000054 */
[----:B---3--:R-:W4:Y:S06]  /*5600*/  @!P1 LDC R41, c[0x0][0xc80] ;  /* 0x00032000ff299b82 */ /* 0x008f2c0000000800 */
.L_x_95:
[----:B----45:R-:W-:Y:S01]  /*5610*/  @!P0 FSETP.EQ.AND P1, PT, R41, RZ, PT ;  /* 0x000000ff2900820b */ /* 0x030fe20003f22000 */
[----:B------:R-:W-:Y:S01]  /*5620*/  @!UPT UIADD3 URZ, UPT, UPT, URZ, URZ, URZ ;  /* 0x000000fffffff290 */ /* 0x000fe2000fffe0ff */
[----:B------:R-:W-:Y:S11]  /*5630*/  @!P0 BRA `(.L_x_96) ;  /* 0x0000000000188947 */ /* 0x000ff60003800000 */
[----:B------:R-:W-:Y:S02]  /*5640*/  LOP3.LUT P0, RZ, R84, 0xff, RZ, 0xc0, !PT ;  /* 0x000000ff54ff7812 */ /* 0x000fe4000780c0ff */
[----:B------:R-:W-:Y:S04]  /*5650*/  ISETP.NE.U32.AND P1, PT, R2, RZ, PT ;  /* 0x000000ff0200720c */ /* 0x000fe80003f25070 */
[----:B------:R-:W-:Y:S04]  /*5660*/  ISETP.NE.AND.EX P1, PT, R3, RZ, PT, P1 ;  /* 0x000000ff0300720c */ /* 0x000fe80003f25310 */
[----:B------:R-:W-:Y:S03]  /*5670*/  PLOP3.LUT P1, PT, P1, PT, PT, 0x8, 0x80 ;  /* 0x000000000080781c */ /* 0x000fe60000f2e170 */
[----:B------:R-:W-:Y:S11]  /*5680*/  @P0 FSETP.EQ.AND P1, PT, R41, RZ, PT ;  /* 0x000000ff2900020b */ /* 0x000ff60003f22000 */
[----:B------:R-:W-:Y:S02]  /*5690*/  @!UPT UIADD3 URZ, UPT, UPT, URZ, URZ, URZ ;  /* 0x000000fffffff290 */ /* 0x000fe4000fffe0ff */
.L_x_96:
[----:B------:R-:W3:Y:S01]  /*56a0*/  SYNCS.PHASECHK.TRANS64.TRYWAIT P2, [UR21+0x90], R9 ;  /* 0x00009009ff0075a7 */ /* 0x000ee20008041115 */
[----:B------:R-:W-:Y:S04]  /*56b0*/  ELECT P0, URZ, PT ;  /* 0x0000000000ff782f */ /* 0x000fe80003800000 */
[----:B------:R-:W-:Y:S11]  /*56c0*/  PLOP3.LUT P1, PT, P1, P0, PT, 0xf2, 0x2f ;  /* 0x00000000002f781c */ /* 0x000ff60000f21e72 */
[----:B------:R-:W-:Y:S02]  /*56d0*/  @!UPT UIADD3 URZ, UPT, UPT, URZ, URZ, URZ ;  /* 0x000000fffffff290 */ /* 0x000fe4000fffe0ff */
[----:B------:R-:W-:Y:S05]  /*56e0*/  @!P1 IADD3 R8, P0, PT, R16, 0x980, RZ ;  /* 0x0000098010089810 */ /* 0x000fea0007f1e0ff */
[----:B------:R-:W-:Y:S01]  /*56f0*/  @!P1 IMAD.X R6, RZ, RZ, R17, P0 ;  /* 0x000000ffff069224 */ /* 0x000fe200000e0611 */
[----:B---3--:R-:W-:Y:S07]  /*5700*/  @!P2 BRA `(.L_x_97) ;  /* 0x000000540014a947 */ /* 0x008fee0003800000 */
.L_x_189:
[----:B------:R-:W-:Y:S01]  /*5710*/  @!P1 R2UR UR5, R8 ;  /* 0x00000000080592ca */ /* 0x000fe200000e0000 */
[----:B------:R-:W-:Y:S01]  /*5720*/  VOTEU.ALL UP0, P1 ;  /* 0x0000000000ff7886 */ /* 0x000fe20000800000 */
[----:B------:R-:W-:Y:S01]  /*5730*/  @!P1 R2UR UR4, R6 ;  /* 0x00000000060492ca */ /* 0x000fe200000e0000 */
[----:B--2---:R-:W-:Y:S01]  /*5740*/  @!P1 IMAD.MOV.U32 R0, RZ, RZ, 0x2000 ;  /* 0x00002000ff009424 */ /* 0x004fe200078e00ff */
[----:B------:R-:W-:Y:S01]  /*5750*/  UMOV UR8, 0x0 ;  /* 0x0000000000087882 */ /* 0x000fe20000000000 */
[----:B------:R-:W-:Y:S01]  /*5760*/  UMOV UR9, 0x10000000 ;  /* 0x1000000000097882 */ /* 0x000fe20000000000 */
[----:B------:R-:W-:Y:S01]  /*5770*/  @!UP0 UIADD3 UR32, UPT, UPT, UR21, 0x200, URZ ;  /* 0x0000020015208890 */ /* 0x000fe2000fffe0ff */
[----:B------:R-:W-:Y:S01]  /*5780*/  @!P1 IADD3 R8, P0, PT, R16, 0x980, RZ ;  /* 0x0000098010089810 */ /* 0x000fe20007f1e0ff */
[----:B------:R-:W-:Y:S01]  /*5790*/  VOTEU.ALL UP0, P1 ;  /* 0x0000000000ff7886 */ /* 0x000fe20000800000 */
[----:B------:R-:W-:Y:S03]  /*57a0*/  UPRMT UR6, UR57, 0x654, UR33 ;  /* 0x0000065439067896 */ /* 0x000fe60008000021 */
[----:B------:R-:W-:Y:S02]  /*57b0*/  @!P1 IMAD.X R6, RZ, RZ, R17, P0 ;  /* 0x000000ffff069224 */ /* 0x000fe400000e0611 */
[----:B------:R-:W-:Y:S02]  /*57c0*/  IMAD.U32 R10, RZ, RZ, UR5 ;  /* 0x00000005ff0a7e24 */ /* 0x000fe4000f8e00ff */
[----:B------:R-:W-:Y:S03]  /*57d0*/  IMAD.U32 R11, RZ, RZ, UR4 ;  /* 0x00000004ff0b7e24 */ /* 0x000fe6000f8e00ff */
[----:B------:R-:W-:Y:S02]  /*57e0*/  @!P1 R2UR UR4, R10 ;  /* 0x000000000a0492ca */ /* 0x000fe400000e0000 */
[----:B------:R-:W-:Y:S11]  /*57f0*/  @!P1 R2UR UR5, R11 ;  /* 0x000000000b0592ca */ /* 0x000ff600000e0000 */
[----:B------:R-:W-:Y:S02]  /*5800*/  @!UPT UIADD3 URZ, UPT, UPT, URZ, URZ, URZ ;  /* 0x000000fffffff290 */ /* 0x000fe4000fffe0ff */
[----:B------:R2:W-:Y:S01]  /*5810*/  @!UP0 UTMALDG.3D [UR32], [UR4], desc[UR8] ;  /* 0x00000820040085b4 */ /* 0x0005e20008011000 */
[----:B------:R2:W-:Y:S01]  /*5820*/  @!P1 SYNCS.ARRIVE.TRANS64.RED.A0TR RZ, [UR21+0x70], R0 ;  /* 0x00007000ffff99a7 */ /* 0x0005e20008300415 */
[----:B------:R-:W-:Y:S01]  /*5830*/  SYNCS.ARRIVE.TRANS64.RED.A1T0 RZ, [UR6], RZ ;  /* 0x000000ffffff79a7 */ /* 0x000fe20008100406 */
[----:B------:R-:W3:Y:S02]  /*5840*/  SYNCS.PHASECHK.TRANS64.TRYWAIT P2, [UR21+0x98], R9 ;  /* 0x00009809ff0075a7 */ /* 0x000ee40008041115 */
[----:B--23--:R-:W-:Y:S05]  /*5850*/  @!P2 BRA `(.L_x_98) ;  /* 0x0000005000d8a947 */ /* 0x00cfea0003800000 */
.L_x_191:
        /* <DEDUP_REMOVED lines=8> */
[----:B------:R-:W-:Y:S01]  /*58e0*/  @!UP0 UIADD3 UR24, UPT, UPT, UR21, 0x2200, URZ ;  /* 0x0000220015188890 */ /* 0x000fe2000fffe0ff */
[----:B------:R-:W-:Y:S01]  /*58f0*/  VOTEU.ALL UP0, P1 ;  /* 0x0000000000ff7886 */ /* 0x000fe20000800000 */
[----:B------:R-:W-:Y:S01]  /*5900*/  UMOV UR27, UR35 ;  /* 0x00000023001b7c82 */ /* 0x000fe20008000000 */
[----:B------:R-:W-:Y:S02]  /*5910*/  UMOV UR28, UR36 ;  /* 0x00000024001c7c82 */ /* 0x000fe40008000000 */
[----:B------:R-:W-:Y:S01]  /*5920*/  IMAD.U32 R10, RZ, RZ, UR5 ;  /* 0x00000005ff0a7e24 */ /* 0x000fe2000f8e00ff */
[----:B------:R-:W-:Y:S01]  /*5930*/  UPRMT UR6, UR57, 0x654, UR25 ;  /* 0x0000065439067896 */ /* 0x000fe20008000019 */
[----:B------:R-:W-:Y:S02]  /*5940*/  IMAD.U32 R11, RZ, RZ, UR4 ;  /* 0x00000004ff0b7e24 */ /* 0x000fe4000f8e00ff */
[----:B------:R-:W-:Y:S01]  /*5950*/  @!P1 IMAD.X R6, RZ, RZ, R17, P0 ;  /* 0x000000ffff069224 */ /* 0x000fe200000e0611 */
        /* <DEDUP_REMOVED lines=8> */
.L_x_193:
[----:B------:R-:W-:Y:S01]  /*59e0*/  @!P1 R2UR UR5, R8 ;  /* 0x00000000080592ca */ /* 0x000fe200000e0000 */
[----:B------:R-:W-:Y:S01]  /*59f0*/  VOTEU.ALL UP0, P1 ;  /* 0x0000000000ff7886 */ /* 0x000fe20000800000 */
[----:B------:R-:W-:Y:S01]  /*5a00*/  @!P1 R2UR UR4, R6 ;  /* 0x00000000060492ca */ /* 0x000fe200000e0000 */
[----:B--2---:R-:W-:Y:S01]  /*5a10*/  @!P1 IMAD.MOV.U32 R0, RZ, RZ, 0x2000 ;  /* 0x00002000ff009424 */ /* 0x004fe200078e00ff */
[----:B------:R-:W-:Y:S01]  /*5a20*/  UMOV UR8, 0x0 ;  /* 0x0000000000087882 */ /* 0x000fe20000000000 */
[----:B------:R-:W-:Y:S01]  /*5a30*/  UMOV UR9, 0x10000000 ;  /* 0x1000000000097882 */ /* 0x000fe20000000000 */
[----:B------:R-:W-:Y:S01]  /*5a40*/  @!UP0 UIADD3 UR18, UPT, UPT, UR34, 0x40, URZ ;  /* 0x0000004022128890 */ /* 0x000fe2000fffe0ff */
[----:B------:R-:W-:Y:S01]  /*5a50*/  VIADD R14, R14, 0x1 ;  /* 0x000000010e0e7836 */ /* 0x000fe20000000000 */
[----:B------:R-:W-:Y:S01]  /*5a60*/  @!UP0 UIADD3 UR16, UPT, UPT, UR21, 0x4200, URZ ;  /* 0x0000420015108890 */ /* 0x000fe2000fffe0ff */
[----:B------:R-:W-:Y:S01]  /*5a70*/  VOTEU.ALL UP0, P1 ;  /* 0x0000000000ff7886 */ /* 0x000fe20000800000 */
[----:B------:R-:W-:Y:S01]  /*5a80*/  UMOV UR19, UR35 ;  /* 0x0000002300137c82 */ /* 0x000fe20008000000 */
[----:B------:R-:W-:Y:S02]  /*5a90*/  UMOV UR20, UR36 ;  /* 0x0000002400147c82 */ /* 0x000fe40008000000 */
[----:B------:R-:W-:Y:S01]  /*5aa0*/  IMAD.U32 R10, RZ, RZ, UR5 ;  /* 0x00000005ff0a7e24 */ /* 0x000fe2000f8e00ff */
[----:B------:R-:W-:Y:S01]  /*5ab0*/  UPRMT UR6, UR57, 0x654, UR17 ;  /* 0x0000065439067896 */ /* 0x000fe20008000011 */
        /* <DEDUP_REMOVED lines=9> */
.L_x_195:
[----:B------:R-:W-:Y:S01]  /*5b50*/  @!P1 IADD3 R6, P0, PT, R16, 0x980, RZ ;  /* 0x0000098010069810 */ /* 0x000fe20007f1e0ff */
[----:B------:R-:W-:Y:S01]  /*5b60*/  VOTEU.ALL UP0, P1 ;  /* 0x0000000000ff7886 */ /* 0x000fe20000800000 */
[----:B------:R-:W-:Y:S01]  /*5b70*/  UMOV UR6, 0x0 ;  /* 0x0000000000067882 */ /* 0x000fe20000000000 */
[----:B------:R-:W-:Y:S01]  /*5b80*/  UMOV UR7, 0x10000000 ;  /* 0x1000000000077882 */ /* 0x000fe20000000000 */
[----:B------:R-:W-:Y:S01]  /*5b90*/  @!P1 R2UR UR5, R6 ;  /* 0x00000000060592ca */ /* 0x000fe200000e0000 */
[----:B--2---:R-:W-:Y:S01]  /*5ba0*/  @!P1 IMAD.X R0, RZ, RZ, R17, P0 ;  /* 0x000000ffff009224 */ /* 0x004fe200000e0611 */
[----:B------:R-:W-:Y:S01]  /*5bb0*/  @!UP0 UIADD3 UR10, UPT, UPT, UR34, 0x60, URZ ;  /* 0x00000060220a8890 */ /* 0x000fe2000fffe0ff */
[----:B------:R-:W-:Y:S01]  /*5bc0*/  R2UR UR16, R86 ;  /* 0x00000000561072ca */ /* 0x000fe200000e0000 */
[----:B------:R-:W-:Y:S01]  /*5bd0*/  @!UP0 UIADD3 UR8, UPT, UPT, UR21, 0x6200, URZ ;  /* 0x0000620015088890 */ /* 0x000fe2000fffe0ff */
[----:B------:R-:W-:Y:S01]  /*5be0*/  ISETP.NE.AND P0, PT, R14, 0x2, PT ;  /* 0x000000020e00780c */ /* 0x000fe20003f05270 */
[----:B------:R-:W-:Y:S01]  /*5bf0*/  @!UP0 UIADD3 UR9, UPT, UPT, UR21, 0x88, URZ ;  /* 0x0000008815098890 */ /* 0x000fe2000fffe0ff */
[----:B------:R-:W-:Y:S01]  /*5c00*/  @!P1 R2UR UR4, R0 ;  /* 0x00000000000492ca */ /* 0x000fe200000e0000 */
[----:B------:R-:W-:Y:S01]  /*5c10*/  VOTEU.ALL UP0, P1 ;  /* 0x0000000000ff7886 */ /* 0x000fe20000800000 */
[----:B------:R-:W-:Y:S01]  /*5c20*/  UMOV UR11, UR35 ;  /* 0x00000023000b7c82 */ /* 0x000fe20008000000 */
[----:B------:R-:W-:Y:S01]  /*5c30*/  UMOV UR12, UR36 ;  /* 0x00000024000c7c82 */ /* 0x000fe20008000000 */
[----:B------:R-:W-:Y:S01]  /*5c40*/  SEL R0, RZ, 0x1, P0 ;  /* 0x00000001ff007807 */ /* 0x000fe20000000000 */
[----:B------:R-:W-:Y:S01]  /*5c50*/  UPLOP3.LUT UP3, UPT, UPT, UPT, UPT, 0x80, 0x8 ;  /* 0x000000000008789c */ /* 0x000fe20003f6f070 */
[----:B------:R-:W-:Y:S01]  /*5c60*/  IMAD.U32 R8, RZ, RZ, UR5 ;  /* 0x00000005ff087e24 */ /* 0x000fe2000f8e00ff */
[----:B------:R-:W-:Y:S01]  /*5c70*/  LOP3.LUT R15, R15, 0x1, RZ, 0x3c, !PT ;  /* 0x000000010f0f7812 */ /* 0x000fe200078e3cff */
[----:B------:R-:W-:Y:S01]  /*5c80*/  UMOV UR36, UR29 ;  /* 0x0000001d00247c82 */ /* 0x000fe20008000000 */
[----:B------:R-:W-:Y:S01]  /*5c90*/  LOP3.LUT R13, R13, R0, RZ, 0x3c, !PT ;  /* 0x000000000d0d7212 */ /* 0x000fe200078e3cff */
[----:B------:R-:W-:Y:S01]  /*5ca0*/  UIADD3 UR20, UPT, UPT, UR14, UR16, URZ ;  /* 0x000000100e147290 */ /* 0x000fe2000fffe0ff */
[----:B------:R-:W-:Y:S02]  /*5cb0*/  SEL R14, R14, RZ, P0 ;  /* 0x000000ff0e0e7207 */ /* 0x000fe40000000000 */
[----:B------:R-:W-:Y:S01]  /*5cc0*/  IMAD.U32 R9, RZ, RZ, UR4 ;  /* 0x00000004ff097e24 */ /* 0x000fe2000f8e00ff */
[----:B------:R-:W-:Y:S04]  /*5cd0*/  @!P1 R2UR UR4, R8 ;  /* 0x00000000080492ca */ /* 0x000fe800000e0000 */
[----:B------:R-:W-:Y:S11]  /*5ce0*/  @!P1 R2UR UR5, R9 ;  /* 0x00000000090592ca */ /* 0x000ff600000e0000 */
[----:B------:R-:W-:Y:S02]  /*5cf0*/  @!UPT UIADD3 URZ, UPT, UPT, URZ, URZ, URZ ;  /* 0x000000fffffff290 */ /* 0x000fe4000fffe0ff */
[----:B------:R2:W-:Y:S01]  /*5d00*/  @!UP0 UTMALDG.3D [UR8], [UR4], desc[UR6] ;  /* 0x00000608040085b4 */ /* 0x0005e20008011000 */
[----:B------:R3:W-:Y:S01]  /*5d10*/  @!P1 SYNCS.ARRIVE.TRANS64.RED.A0TR RZ, [UR21+0x88], R7 ;  /* 0x00008807ffff99a7 */ /* 0x0007e20008300415 */
[----:B------:R-:W-:Y:S01]  /*5d20*/  SYNCS.ARRIVE.TRANS64.RED.A1T0 RZ, [UR37], RZ ;  /* 0x000000ffffff79a7 */ /* 0x000fe20008100425 */
[----:B--2---:R-:W-:Y:S01]  /*5d30*/  UIADD3 UR12, UPT, UPT, UR13, UR63, URZ ;  /* 0x0000003f0d0c7290 */ /* 0x004fe2000fffe0ff */
[----:B------:R-:W-:Y:S11]  /*5d40*/  BRA.U UP1, `(.L_x_101) ;  /* 0xfffffff101687547 */ /* 0x000ff6000b83ffff */
[----:B------:R-:W-:-:S04]  /*5d50*/  SHF.L.U32 R3, R15, 0x1f, RZ ;  /* 0x0000001f0f037819 */ /* 0x000fc800000006ff */
[----:B------:R-:W2:Y:S02]  /*5d60*/  SYNCS.PHASECHK.TRANS64.TRYWAIT P0, [UR21+0x90], R3 ;  /* 0x00009003ff0075a7 */ /* 0x000ea40008001115 */
[----:B--2---:R-:W-:Y:S05]  /*5d70*/  @!P0 BRA `(.L_x_102) ;  /* 0x0000004c00d88947 */ /* 0x004fea0003800000 */
.L_x_197:
[----:B------:R-:W4:Y:S02]  /*5d80*/  SYNCS.PHASECHK.TRANS64.TRYWAIT P0, [UR21+0x98], R3 ;  /* 0x00009803ff0075a7 */ /* 0x000f240008001115 */
[----:B----4-:R-:W-:Y:S05]  /*5d90*/  @!P0 BRA `(.L_x_103) ;  /* 0x0000004c00e88947 */ /* 0x010fea0003800000 */
.L_x_199:
[----:B------:R-:W4:Y:S02]  /*5da0*/  SYNCS.PHASECHK.TRANS64.TRYWAIT P0, [UR21+0xa0], R3 ;  /* 0x0000a003ff0075a7 */ /* 0x000f240008001115 */
[----:B----4-:R-:W-:Y:S05]  /*5db0*/  @!P0 BRA `(.L_x_104) ;  /* 0x0000004c00f88947 */ /* 0x010fea0003800000 */
.L_x_201:
[----:B--2---:R-:W-:-:S07]  /*5dc0*/  MOV R0, UR21 ;  /* 0x0000001500007c02 */ /* 0x004fce0008000f00 */
.L_x_105:
[----:B--2---:R-:W-:-:S04]  /*5dd0*/  SHF.L.U32 R3, R15, 0x1f, RZ ;  /* 0x0000001f0f037819 */ /* 0x004fc800000006ff */
[----:B------:R2:W4:Y:S03]  /*5de0*/  SYNCS.PHASECHK.TRANS64.TRYWAIT P0, [R0+URZ+0xa8], R3 ;  /* 0x0000a803000075a7 */ /* 0x00052600080011ff */
[----:B----4-:R-:W-:Y:S05]  /*5df0*/  @!P0 NANOSLEEP.SYNCS 0x989680 ;  /* 0x009896800000895d */ /* 0x010fea0003900000 */
[----:B------:R-:W4:Y:S02]  /*5e00*/  @!P0 SYNCS.PHASECHK.TRANS64 P0, [R0+URZ+0xa8], R3 ;  /* 0x0000a803000085a7 */ /* 0x000f2400080010ff */
[----:B-1--4-:R-:W-:Y:S05]  /*5e10*/  @P0 EXIT ;  /* 0x000000000000094d */ /* 0x012fea0003800000 */
[----:B------:R-:W-:Y:S05]  /*5e20*/  BRA `(.L_x_105) ;  /* 0xfffffffc00e87947 */ /* 0x000fea000383ffff */
.L_x_90:
[----:B------:R-:W-:-:S06]  /*5e30*/  UISETP.GE.AND UP0, UPT, UR19, 0x4, UPT ;  /* 0x000000041300788c */ /* 0x000fcc000bf06270 */
[----:B------:R-:W-:-:S13]  /*5e40*/  PLOP3.LUT P0, PT, PT, PT, UP0, 0x80, 0x8 ;  /* 0x000000000008781c */ /* 0x000fda0003f0f008 */
[----:B------:R-:W-:Y:S05]  /*5e50*/  @!P0 EXIT ;  /* 0x000000000000894d */ /* 0x000fea0003800000 */
[----:B------:R-:W-:Y:S01]  /*5e60*/  BAR.SYNC.DEFER_BLOCKING 0x6, 0xa0 ;  /* 0x0182800000007b1d */ /* 0x000fe20000010000 */
[C---:B------:R-:W-:Y:S01]  /*5e70*/  IMAD.SHL.U32 R5, R97.reuse, 0x20, RZ ;  /* 0x0000002061057824 */ /* 0x040fe200078e00ff */
[C---:B------:R-:W-:Y:S01]  /*5e80*/  SHF.L.U32 R37, R97.reuse, 0x10, RZ ;  /* 0x0000001061257819 */ /* 0x040fe200000006ff */
[C---:B------:R-:W-:Y:S01]  /*5e90*/  IMAD.SHL.U32 R96, R97.reuse, 0x4, RZ ;  /* 0x0000000461607824 */ /* 0x040fe200078e00ff */
[----:B------:R-:W-:Y:S01]  /*5ea0*/  LOP3.LUT R98, R97, 0x60, RZ, 0xc0, !PT ;  /* 0x0000006061627812 */ /* 0x000fe200078ec0ff */
[----:B------:R-:W-:Y:S01]  /*5eb0*/  HFMA2 R93, -RZ, RZ, 0, 5.9604644775390625e-08 ;  /* 0x00000001ff5d7431 */ /* 0x000fe200000001ff */
[----:B------:R-:W-:Y:S02]  /*5ec0*/  UMOV UR44, 0x400 ;  /* 0x00000400002c7882 */ /* 0x000fe40000000000 */
[----:B------:R-:W1:Y:S01]  /*5ed0*/  LDC.64 R80, c[0x0][0xc88] ;  /* 0x00032200ff507b82 */ /* 0x000e620000000a00 */
[----:B------:R-:W-:Y:S01]  /*5ee0*/  ULEA UR44, UR57, UR44, 0x18 ;  /* 0x0000002c392c7291 */ /* 0x000fe2000f8ec0ff */
[----:B------:R-:W-:Y:S01]  /*5ef0*/  LOP3.LUT R7, R5, 0xc0, RZ, 0xc0, !PT ;  /* 0x000000c005077812 */ /* 0x000fe200078ec0ff */
[----:B------:R-:W-:Y:S01]  /*5f00*/  HFMA2 R91, -RZ, RZ, 0, 0 ;  /* 0x00000000ff5b7431 */ /* 0x000fe200000001ff */
[----:B------:R-:W-:Y:S01]  /*5f10*/  LOP3.LUT R95, R97, 0x2, RZ, 0xc0, !PT ;  /* 0x00000002615f7812 */ /* 0x000fe200078ec0ff */
[----:B------:R-:W-:Y:S01]  /*5f20*/  UIADD3 UR4, UPT, UPT, UR44, 0x200, URZ ;  /* 0x000002002c047890 */ /* 0x000fe2000fffe0ff */
[----:B------:R-:W-:Y:S01]  /*5f30*/  LOP3.LUT R96, R7, 0x18, R96, 0xf8, !PT ;  /* 0x0000001807607812 */ /* 0x000fe200078ef860 */
[----:B------:R-:W-:Y:S01]  /*5f40*/  IMAD.MOV.U32 R36, RZ, RZ, RZ ;  /* 0x000000ffff247224 */ /* 0x000fe200078e00ff */
[----:B------:R-:W2:Y:S01]  /*5f50*/  LDC.64 R82, c[0x0][0xc90] ;  /* 0x00032400ff527b82 */ /* 0x000ea20000000a00 */
[----:B------:R-:W-:Y:S01]  /*5f60*/  LOP3.LUT R37, R37, 0x600000, RZ, 0xc0, !PT ;  /* 0x0060000025257812 */ /* 0x000fe200078ec0ff */
[----:B------:R-:W-:Y:S01]  /*5f70*/  IMAD.MOV.U32 R89, RZ, RZ, RZ ;  /* 0x000000ffff597224 */ /* 0x000fe200078e00ff */
[----:B------:R-:W-:Y:S01]  /*5f80*/  LOP3.LUT R96, R96, 0xf20, R5, 0xf8, !PT ;  /* 0x00000f2060607812 */ /* 0x000fe200078ef805 */
[----:B------:R-:W-:Y:S01]  /*5f90*/  IMAD.U32 R87, RZ, RZ, UR4 ;  /* 0x00000004ff577e24 */ /* 0x000fe2000f8e00ff */
[----:B------:R-:W-:Y:S01]  /*5fa0*/  LOP3.LUT R97, R97, 0x4, RZ, 0xc0, !PT ;  /* 0x0000000461617812 */ /* 0x000fe200078ec0ff */
[----:B------:R-:W3:Y:S01]  /*5fb0*/  LDCU UR60, c[0x0][0x370] ;  /* 0x00006e00ff3c77ac */ /* 0x000ee20008000800 */
[----:B------:R-:W-:Y:S01]  /*5fc0*/  MOV R92, RZ ;  /* 0x000000ff005c7202 */ /* 0x000fe20000000f00 */
[----:B------:R-:W4:Y:S01]  /*5fd0*/  LDC.64 R78, c[0x0][0xcb0] ;  /* 0x00032c00ff4e7b82 */ /* 0x000f220000000a00 */
[----:B------:R-:W3:Y:S01]  /*5fe0*/  LDS R0, [UR44+0x150] ;  /* 0x0001502cff007984 */ /* 0x000ee20008000800 */
[----:B------:R-:W-:Y:S01]  /*5ff0*/  IMAD R96, R96, 0x2, R87 ;  /* 0x0000000260607824 */ /* 0x000fe200078e0257 */
[----:B------:R-:W1:Y:S03]  /*6000*/  LDCU UR43, c[0x0][0xf0c] ;  /* 0x0001e180ff2b77ac */ /* 0x000e660008000800 */
[--C-:B------:R-:W-:Y:S01]  /*6010*/  IMAD R95, R95, -0x10, R96.reuse ;  /* 0xfffffff05f5f7824 */ /* 0x100fe200078e0260 */
[----:B------:R-:W1:Y:S01]  /*6020*/  LDCU UR39, c[0x0][0xf30] ;  /* 0x0001e600ff2777ac */ /* 0x000e620008000800 */
[----:B------:R-:W1:Y:S01]  /*6030*/  LDC.64 R76, c[0x0][0xca8] ;  /* 0x00032a00ff4c7b82 */ /* 0x000e620000000a00 */
[----:B------:R-:W-:Y:S01]  /*6040*/  IMAD R94, R97, -0x10, R96 ;  /* 0xfffffff0615e7824 */ /* 0x000fe200078e0260 */
[----:B------:R-:W1:Y:S01]  /*6050*/  LDCU.64 UR58, c[0x0][0xc88] ;  /* 0x00019100ff3a77ac */ /* 0x000e620008000a00 */
[----:B------:R-:W1:Y:S01]  /*6060*/  LDCU.64 UR40, c[0x0][0xf28] ;  /* 0x0001e500ff2877ac */ /* 0x000e620008000a00 */
[----:B------:R-:W1:Y:S01]  /*6070*/  LDCU.128 UR52, c[0x0][0xf10] ;  /* 0x0001e200ff3477ac */ /* 0x000e620008000c00 */
[----:B------:R-:W1:Y:S01]  /*6080*/  LDCU UR56, c[0x0][0x374] ;  /* 0x00006e80ff3877ac */ /* 0x000e620008000800 */
[----:B------:R-:W-:Y:S01]  /*6090*/  UMOV UR47, URZ ;  /* 0x000000ff002f7c82 */ /* 0x000fe20008000000 */
[----:B------:R-:W-:Y:S01]  /*60a0*/  UMOV UR46, URZ ;  /* 0x000000ff002e7c82 */ /* 0x000fe20008000000 */
[----:B--23--:R-:W-:-:S07]  /*60b0*/  IMAD.IADD R37, R0, 0x1, R37 ;  /* 0x0000000100257824 */ /* 0x00cfce00078e0225 */
.L_x_149:
[----:B------:R-:W-:Y:S02]  /*60c0*/  LEA R3, R89, UR44, 0x3 ;  /* 0x0000002c59037c11 */ /* 0x000fe4000f8e18ff */
[----:B------:R-:W-:Y:S02]  /*60d0*/  SHF.L.U32 R0, R91, 0x1f, RZ ;  /* 0x0000001f5b007819 */ /* 0x000fe400000006ff */
[----:B------:R-:W-:Y:S02]  /*60e0*/  LEA R5, R89, UR44, 0x4 ;  /* 0x0000002c59057c11 */ /* 0x000fe4000f8e20ff */
[----:B--2---:R-:W2:Y:S02]  /*60f0*/  SYNCS.PHASECHK.TRANS64.TRYWAIT P0, [R3+URZ+0xc0], R0 ;  /* 0x0000c000030075a7 */ /* 0x004ea400080011ff */
[----:B-12---:R-:W-:Y:S05]  /*6100*/  @!P0 BRA `(.L_x_106) ;  /* 0x0000004c003c8947 */ /* 0x006fea0003800000 */
.L_x_202:
[----:B------:R-:W3:Y:S01]  /*6110*/  LDS.128 R4, [R5+0x130] ;  /* 0x0001300005047984 */ /* 0x000ee20000000c00 */
[----:B------:R-:W-:Y:S01]  /*6120*/  UISETP.GE.AND UP0, UPT, UR42, 0x1, UPT ;  /* 0x000000012a00788c */ /* 0x000fe2000bf06270 */
[----:B------:R-:W-:Y:S01]  /*6130*/  @!PT LDS RZ, [RZ] ;  /* 0x00000000fffff984 */ /* 0x000fe20000000800 */
[----:B------:R-:W-:Y:S01]  /*6140*/  @!PT LDS RZ, [RZ] ;  /* 0x00000000fffff984 */ /* 0x000fe20000000800 */
[----:B------:R-:W-:Y:S01]  /*6150*/  @!PT LDS RZ, [RZ] ;  /* 0x00000000fffff984 */ /* 0x000fe20000000800 */
[----:B------:R-:W-:Y:S01]  /*6160*/  @!PT LDS RZ, [RZ] ;  /* 0x00000000fffff984 */ /* 0x000fe20000000800 */
[----:B------:R1:W-:Y:S06]  /*6170*/  MEMBAR.ALL.CTA ;  /* 0x0000000000007992 */ /* 0x0003ec0000008000 */
[----:B-1----:R-:W1:Y:S01]  /*6180*/  FENCE.VIEW.ASYNC.S ;  /* 0x00000000000073c6 */ /* 0x002e620000000000 */
[----:B---3--:R-:W-:Y:S11]  /*6190*/  LOP3.LUT P0, RZ, R6, 0x1, RZ, 0xc0, !PT ;  /* 0x0000000106ff7812 */ /* 0x008ff6000780c0ff */
[----:B------:R-:W-:Y:S02]  /*61a0*/  @!UPT UIADD3 URZ, UPT, UPT, URZ, URZ, URZ ;  /* 0x000000fffffff290 */ /* 0x000fe4000fffe0ff */
[----:B-1----:R-:W-:Y:S01]  /*61b0*/  VOTEU.ANY UP1, P0 ;  /* 0x0000000000ff7886 */ /* 0x002fe20000020100 */
[----:B------:R-:W-:Y:S01]  /*61c0*/  PLOP3.LUT P0, PT, PT, PT, UP1, 0x80, 0x8 ;  /* 0x000000000008781c */ /* 0x000fe20003f0f018 */
[----:B------:R-:W-:Y:S11]  /*61d0*/  UP2UR UR62, UPR, URZ, 0x2 ;  /* 0x00000002ff3e7883 */ /* 0x000ff60008000000 */
[----:B------:R-:W-:Y:S01]  /*61e0*/  @!UPT UIADD3 URZ, UPT, UPT, URZ, URZ, URZ ;  /* 0x000000fffffff290 */ /* 0x000fe2000fffe0ff */
[----:B--2---:R-:W-:Y:S02]  /*61f0*/  @P0 SHF.R.U32.HI R0, RZ, 0x10, R5 ;  /* 0x00000010ff000819 */ /* 0x004fe40000011605 */
        /* <DEDUP_REMOVED lines=12> */
[----:B------:R-:W2:Y:S01]  /*62c0*/  LDCU UR13, c[0x0][0xf20] ;  /* 0x0001e400ff0d77ac */ /* 0x000ea20008000800 */
[----:B------:R-:W-:Y:S02]  /*62d0*/  UIMAD.WIDE.U32 UR4, UR56, UR55, URZ ;  /* 0x00000037380472a5 */ /* 0x000fe4000f8e00ff */
[----:B------:R-:W-:Y:S02]  /*62e0*/  UIMAD.WIDE.U32 UR6, UR60, UR52, URZ ;  /* 0x000000343c0672a5 */ /* 0x000fe4000f8e00ff */
[----:B------:R-:W-:Y:S02]  /*62f0*/  UISETP.NE.AND UP0, UPT, UR54, 0x1, UPT ;  /* 0x000000013600788c */ /* 0x000fe4000bf05270 */
[----:B------:R-:W-:Y:S02]  /*6300*/  UIMAD.WIDE.U32 UR8, UR37, UR55, URZ ;  /* 0x00000037250872a5 */ /* 0x000fe4000f8e00ff */
[----:B------:R-:W-:Y:S02]  /*6310*/  UIMAD.WIDE.U32 UR10, UR38, UR52, URZ ;  /* 0x00000034260a72a5 */ /* 0x000fe4000f8e00ff */
[----:B------:R-:W-:Y:S02]  /*6320*/  UISETP.NE.AND UP1, UPT, UR43, 0x1, UPT ;  /* 0x000000012b00788c */ /* 0x000fe4000bf25270 */
[----:B------:R-:W-:Y:S01]  /*6330*/  UISETP.NE.AND UP2, UPT, UR42, 0x1, UPT ;  /* 0x000000012a00788c */ /* 0x000fe2000bf45270 */
[----:B------:R-:W-:Y:S02]  /*6340*/  UMOV UR4, UR5 ;  /* 0x0000000500047c82 */ /* 0x000fe40008000000 */
[----:B--2---:R-:W-:Y:S03]  /*6350*/  USHF.R.U32.HI UR5, URZ, UR13, UR4 ;  /* 0x0000000dff057299 */ /* 0x004fe60008011604 */
[----:B------:R-:W-:Y:S02]  /*6360*/  UMOV UR4, UR7 ;  /* 0x0000000700047c82 */ /* 0x000fe40008000000 */
[----:B------:R-:W-:Y:S02]  /*6370*/  USHF.R.U32.HI UR7, URZ, UR53, UR4 ;  /* 0x00000035ff077299 */ /* 0x000fe40008011604 */
[----:B------:R-:W-:Y:S02]  /*6380*/  USEL UR4, UR56, UR5, !UP0 ;  /* 0x0000000538047287 */ /* 0x000fe4000c000000 */
[----:B------:R-:W-:Y:S01]  /*6390*/  USEL UR7, UR60, UR7, !UP1 ;  /* 0x000000073c077287 */ /* 0x000fe2000c800000 */
[----:B------:R-:W-:Y:S01]  /*63a0*/  UMOV UR5, UR9 ;  /* 0x0000000900057c82 */ /* 0x000fe20008000000 */
[----:B------:R-:W-:Y:S02]  /*63b0*/  UIMAD.WIDE.U32 UR8, UR4, UR40, URZ ;  /* 0x00000028040872a5 */ /* 0x000fe4000f8e00ff */
[----:B------:R-:W-:Y:S03]  /*63c0*/  USHF.R.U32.HI UR6, URZ, UR13, UR5 ;  /* 0x0000000dff067299 */ /* 0x000fe60008011605 */
[----:B------:R-:W-:Y:S01]  /*63d0*/  UMOV UR5, UR11 ;  /* 0x0000000b00057c82 */ /* 0x000fe20008000000 */
[----:B------:R-:W-:Y:S02]  /*63e0*/  UIMAD.WIDE.U32 UR10, UR7, UR40, URZ ;  /* 0x00000028070a72a5 */ /* 0x000fe4000f8e00ff */
[----:B------:R-:W-:Y:S02]  /*63f0*/  USHF.R.U32.HI UR13, URZ, UR53, UR5 ;  /* 0x00000035ff0d7299 */ /* 0x000fe40008011605 */
[----:B------:R-:W-:Y:S01]  /*6400*/  USEL UR6, UR37, UR6, !UP0 ;  /* 0x0000000625067287 */ /* 0x000fe2000c000000 */
[----:B------:R-:W-:Y:S02]  /*6410*/  UMOV UR5, UR9 ;  /* 0x0000000900057c82 */ /* 0x000fe40008000000 */
[----:B------:R-:W-:Y:S01]  /*6420*/  UMOV UR10, UR11 ;  /* 0x0000000b000a7c82 */ /* 0x000fe20008000000 */
[----:B------:R-:W-:Y:S02]  /*6430*/  @UP2 USHF.R.U32.HI UR4, URZ, UR41, UR5 ;  /* 0x00000029ff042299 */ /* 0x000fe40008011605 */
[----:B------:R-:W-:Y:S02]  /*6440*/  @UP2 USHF.R.U32.HI UR7, URZ, UR41, UR10 ;  /* 0x00000029ff072299 */ /* 0x000fe4000801160a */
[----:B------:R-:W-:Y:S02]  /*6450*/  UIMAD UR4, UR42, UR4, URZ ;  /* 0x000000042a0472a4 */ /* 0x000fe4000f8e02ff */
        /* <DEDUP_REMOVED lines=8> */
[----:B------:R-:W-:Y:S02]  /*64e0*/  USEL UR11, UR6, UR4, !UP2 ;  /* 0x00000004060b7287 */ /* 0x000fe4000d000000 */
[----:B------:R-:W-:Y:S02]  /*64f0*/  UIADD3 UR8, UPT, UPT, -UR5, URZ, URZ ;  /* 0x000000ff05087290 */ /* 0x000fe4000fffe1ff */
[----:B------:R-:W-:Y:S01]  /*6500*/  UIADD3 UR10, UPT, UPT, -UR11, URZ, URZ ;  /* 0x000000ff0b0a7290 */ /* 0x000fe2000fffe1ff */
[----:B------:R-:W-:Y:S01]  /*6510*/  @!UP0 UMOV UR4, UR9 ;  /* 0x0000000900048c82 */ /* 0x000fe20008000000 */
[----:B------:R-:W-:Y:S02]  /*6520*/  UIADD3 UR9, UPT, UPT, -UR6, URZ, URZ ;  /* 0x000000ff06097290 */ /* 0x000fe4000fffe1ff */
[----:B------:R-:W-:Y:S02]  /*6530*/  @!UP0 USHF.R.U32.HI UR4, URZ, UR41, UR4 ;  /* 0x00000029ff048299 */ /* 0x000fe40008011604 */
[----:B------:R-:W-:Y:S02]  /*6540*/  UIMAD UR10, UR42, UR10, UR6 ;  /* 0x0000000a2a0a72a4 */ /* 0x000fe4000f8e0206 */
[----:B------:R-:W-:Y:S04]  /*6550*/  @!UP0 USEL UR4, UR5, UR4, !UP2 ;  /* 0x0000000405048287 */ /* 0x000fe8000d000000 */
[----:B------:R-:W-:Y:S02]  /*6560*/  @!UP0 UIMAD UR10, UR7, UR10, UR4 ;  /* 0x0000000a070a82a4 */ /* 0x000fe4000f8e0204 */
[----:B------:R-:W-:Y:S02]  /*6570*/  @!UP0 UIADD3 UR11, UPT, UPT, UR11, -UR4, URZ ;  /* 0x800000040b0b8290 */ /* 0x000fe4000fffe0ff */
[----:B------:R-:W-:Y:S02]  /*6580*/  UIMAD UR7, UR43, UR8, UR38 ;  /* 0x000000082b0772a4 */ /* 0x000fe4000f8e0226 */
[----:B------:R-:W-:Y:S02]  /*6590*/  @!UP0 UIMAD UR6, UR11, UR42, UR5 ;  /* 0x0000002a0b0682a4 */ /* 0x000fe4000f8e0205 */
[----:B------:R-:W-:Y:S01]  /*65a0*/  UIMAD UR4, UR54, UR9, UR37 ;  /* 0x00000009360472a4 */ /* 0x000fe2000f8e0225 */
[----:B------:R-:W-:Y:S02]  /*65b0*/  @!UP0 UMOV UR5, UR10 ;  /* 0x0000000a00058c82 */ /* 0x000fe40008000000 */
[----:B------:R-:W-:Y:S02]  /*65c0*/  UIMAD UR38, UR5, UR43, UR7 ;  /* 0x0000002b052672a4 */ /* 0x000fe4000f8e0207 */
[----:B------:R-:W-:Y:S11]  /*65d0*/  UIMAD UR37, UR6, UR54, UR4 ;  /* 0x00000036062572a4 */ /* 0x000ff6000f8e0204 */
[----:B------:R-:W-:Y:S01]  /*65e0*/  @!UPT UIADD3 URZ, UPT, UPT, URZ, URZ, URZ ;  /* 0x000000fffffff290 */ /* 0x000fe2000fffe0ff */
.L_x_107:
[----:B------:R-:W-:Y:S01]  /*65f0*/  UISETP.NE.AND UP0, UPT, UR39, 0x1, UPT ;  /* 0x000000012700788c */ /* 0x000fe2000bf05270 */
[----:B------:R-:W-:Y:S01]  /*6600*/  LOP3.LUT P0, RZ, R87, 0x1b0, RZ, 0xc0, !PT ;  /* 0x000001b057ff7812 */ /* 0x000fe2000780c0ff */
[----:B------:R-:W-:Y:S01]  /*6610*/  USHF.L.U32 UR49, UR12, 0x7, URZ ;  /* 0x000000070c317899 */ /* 0x000fe200080006ff */
[----:B------:R-:W-:Y:S01]  /*6620*/  BSSY.RECONVERGENT B6, `(.L_x_108) ;  /* 0x0000034000067945 */ /* 0x000fe20003800200 */
[----:B------:R-:W-:Y:S01]  /*6630*/  USHF.L.U32 UR50, UR20, 0x7, URZ ;  /* 0x0000000714327899 */ /* 0x000fe200080006ff */
[----:B------:R-:W-:Y:S06]  /*6640*/  IADD3 R89, PT, PT, R89, 0x1, RZ ;  /* 0x0000000159597810 */ /* 0x000fec0007ffe0ff */
[----:B------:R-:W2:Y:S01]  /*6650*/  @!UP0 LDCU.128 UR16, c[0x0][0xf10] ;  /* 0x0001e200ff1087ac */ /* 0x000ea20008000c00 */
[----:B------:R-:W3:Y:S01]  /*6660*/  @!UP0 LDCU UR5, c[0x0][0xf0c] ;  /* 0x0001e180ff0587ac */ /* 0x000ee20008000800 */
[----:B------:R-:W4:Y:S01]  /*6670*/  @!UP0 LDCU UR10, c[0x0][0xf20] ;  /* 0x0001e400ff0a87ac */ /* 0x000f220008000800 */
[----:B--2---:R-:W-:Y:S02]  /*6680*/  UIMAD.WIDE.U32 UR8, UR38, UR16, URZ ;  /* 0x00000010260872a5 */ /* 0x004fe4000f8e00ff */
[----:B------:R-:W-:Y:S02]  /*6690*/  UIMAD.WIDE.U32 UR6, UR37, UR19, URZ ;  /* 0x00000013250672a5 */ /* 0x000fe4000f8e00ff */
[----:B------:R-:W-:Y:S03]  /*66a0*/  @!UP0 UISETP.NE.AND UP1, UPT, UR18, 0x1, UPT ;  /* 0x000000011200888c */ /* 0x000fe6000bf25270 */
[----:B------:R-:W-:Y:S01]  /*66b0*/  @!UP0 UMOV UR4, UR9 ;  /* 0x0000000900048c82 */ /* 0x000fe20008000000 */
[----:B---3--:R-:W-:Y:S02]  /*66c0*/  @!UP0 UISETP.NE.AND UP2, UPT, UR5, 0x1, UPT ;  /* 0x000000010500888c */ /* 0x008fe4000bf45270 */
[----:B------:R-:W-:Y:S01]  /*66d0*/  @!UP0 USHF.R.U32.HI UR4, URZ, UR17, UR4 ;  /* 0x00000011ff048299 */ /* 0x000fe20008011604 */
[----:B------:R-:W-:Y:S02]  /*66e0*/  @!UP0 UMOV UR6, UR7 ;  /* 0x0000000700068c82 */ /* 0x000fe40008000000 */
[----:B----4-:R-:W-:Y:S02]  /*66f0*/  @!UP0 USHF.R.U32.HI UR6, URZ, UR10, UR6 ;  /* 0x0000000aff068299 */ /* 0x010fe40008011606 */
[----:B------:R-:W-:Y:S02]  /*6700*/  @!UP0 USEL UR7, UR38, UR4, !UP2 ;  /* 0x0000000426078287 */ /* 0x000fe4000d000000 */
[----:B------:R-:W-:Y:S04]  /*6710*/  @!UP0 USEL UR6, UR37, UR6, !UP1 ;  /* 0x0000000625068287 */ /* 0x000fe8000c800000 */
[----:B------:R-:W-:Y:S02]  /*6720*/  @!UP0 UIADD3 UR4, UPT, UPT, -UR7, UR6, URZ ;  /* 0x0000000607048290 */ /* 0x000fe4000fffe1ff */
[----:B------:R-:W-:Y:S02]  /*6730*/  @!UP0 UIADD3 UR6, UPT, UPT, UR7, -UR6, URZ ;  /* 0x8000000607068290 */ /* 0x000fe4000fffe0ff */
[----:B------:R-:W-:Y:S02]  /*6740*/  @!UP0 UIMAD UR38, UR4, UR5, UR38 ;  /* 0x00000005042682a4 */ /* 0x000fe4000f8e0226 */
[----:B------:R-:W-:Y:S01]  /*6750*/  @!UP0 UIMAD UR37, UR6, UR18, UR37 ;  /* 0x00000012062582a4 */ /* 0x000fe2000f8e0225 */
[----:B------:R-:W-:Y:S11]  /*6760*/  @!P0 BRA `(.L_x_109) ;  /* 0x00000000007c8947 */ /* 0x000ff60003800000 */
[----:B------:R-:W2:Y:S01]  /*6770*/  LDCU.64 UR8, c[0x4][0x80] ;  /* 0x01001000ff0877ac */ /* 0x000ea20008000a00 */
[----:B------:R-:W-:Y:S01]  /*6780*/  MOV R2, 0x0 ;  /* 0x0000000000027802 */ /* 0x000fe20000000f00 */
[----:B------:R-:W-:Y:S02]  /*6790*/  HFMA2 R12, -RZ, RZ, 0, 5.9604644775390625e-08 ;  /* 0x00000001ff0c7431 */ /* 0x000fe400000001ff */
[----:B------:R-:W-:Y:S01]  /*67a0*/  IMAD.MOV.U32 R8, RZ, RZ, 0x70 ;  /* 0x00000070ff087424 */ /* 0x000fe200078e00ff */
[----:B------:R3:W4:Y:S01]  /*67b0*/  LDC.64 R14, c[0x4][R2] ;  /* 0x01000000020e7b82 */ /* 0x0007220000000a00 */
[----:B------:R-:W1:Y:S01]  /*67c0*/  LDCU.64 UR6, c[0x4][0x88] ;  /* 0x01001100ff0677ac */ /* 0x000e620008000a00 */
[----:B------:R-:W-:Y:S01]  /*67d0*/  IMAD.MOV.U32 R13, RZ, RZ, RZ ;  /* 0x000000ffff0d7224 */ /* 0x000fe200078e00ff */
[----:B------:R-:W1:Y:S01]  /*67e0*/  LDCU.64 UR4, c[0x4][0x8] ;  /* 0x01000100ff0477ac */ /* 0x000e620008000a00 */
[----:B--2---:R-:W-:Y:S01]  /*67f0*/  MOV R5, UR9 ;  /* 0x0000000900057c02 */ /* 0x004fe20008000f00 */
[----:B------:R-:W-:Y:S01]  /*6800*/  IMAD.U32 R4, RZ, RZ, UR8 ;  /* 0x00000008ff047e24 */ /* 0x000fe2000f8e00ff */
[----:B-1----:R-:W-:Y:S01]  /*6810*/  MOV R7, UR7 ;  /* 0x0000000700077c02 */ /* 0x002fe20008000f00 */
[----:B------:R-:W-:Y:S01]  /*6820*/  IMAD.U32 R6, RZ, RZ, UR6 ;  /* 0x00000006ff067e24 */ /* 0x000fe2000f8e00ff */
[----:B------:R-:W-:Y:S01]  /*6830*/  MOV R11, UR5 ;  /* 0x00000005000b7c02 */ /* 0x000fe20008000f00 */
[----:B------:R-:W-:Y:S02]  /*6840*/  IMAD.U32 R10, RZ, RZ, UR4 ;  /* 0x00000004ff0a7e24 */ /* 0x000fe4000f8e00ff */
[----:B------:R-:W-:Y:S07]  /*6850*/  LEPC R20, `(.L_x_110) ;  /* 0x000000001014794e */ /* 0x000fee0000000000 */
[----:B---345:R-:W-:Y:S05]  /*6860*/  CALL.ABS.NOINC R14 ;  /* 0x000000000e007343 */ /* 0x038fea0003c00000 */
.L_x_110:
[----:B------:R-:W1:Y:S01]  /*6870*/  LDCU.64 UR8, c[0x4][0x80] ;  /* 0x01001000ff0877ac */ /* 0x000e620008000a00 */
[----:B------:R-:W2:Y:S01]  /*6880*/  LDC.64 R2, c[0x4][R2] ;  /* 0x0100000002027b82 */ /* 0x000ea20000000a00 */
[----:B------:R-:W-:Y:S02]  /*6890*/  HFMA2 R12, -RZ, RZ, 0, 5.9604644775390625e-08 ;  /* 0x00000001ff0c7431 */ /* 0x000fe400000001ff */
[----:B------:R-:W-:Y:S02]  /*68a0*/  IMAD.MOV.U32 R8, RZ, RZ, 0x70 ;  /* 0x00000070ff087424 */ /* 0x000fe400078e00ff */
[----:B------:R-:W-:Y:S01]  /*68b0*/  IMAD.MOV.U32 R13, RZ, RZ, RZ ;  /* 0x000000ffff0d7224 */ /* 0x000fe200078e00ff */
[----:B------:R-:W3:Y:S01]  /*68c0*/  LDCU.64 UR6, c[0x4][0x88] ;  /* 0x01001100ff0677ac */ /* 0x000ee20008000a00 */
[----:B------:R-:W4:Y:S01]  /*68d0*/  LDCU.64 UR4, c[0x4][0x8] ;  /* 0x01000100ff0477ac */ /* 0x000f220008000a00 */
[----:B-1----:R-:W-:Y:S02]  /*68e0*/  MOV R4, UR8 ;  /* 0x0000000800047c02 */ /* 0x002fe40008000f00 */
[----:B------:R-:W-:Y:S02]  /*68f0*/  MOV R5, UR9 ;  /* 0x0000000900057c02 */ /* 0x000fe40008000f00 */
[----:B---3--:R-:W-:Y:S01]  /*6900*/  MOV R7, UR7 ;  /* 0x0000000700077c02 */ /* 0x008fe20008000f00 */
[----:B------:R-:W-:Y:S01]  /*6910*/  IMAD.U32 R6, RZ, RZ, UR6 ;  /* 0x00000006ff067e24 */ /* 0x000fe2000f8e00ff */
[----:B----4-:R-:W-:Y:S01]  /*6920*/  MOV R11, UR5 ;  /* 0x00000005000b7c02 */ /* 0x010fe20008000f00 */
[----:B------:R-:W-:Y:S02]  /*6930*/  IMAD.U32 R10, RZ, RZ, UR4 ;  /* 0x00000004ff0a7e24 */ /* 0x000fe4000f8e00ff */
[----:B------:R-:W-:Y:S07]  /*6940*/  LEPC R20, `(.L_x_109) ;  /* 0x000000001014794e */ /* 0x000fee0000000000 */
[----:B--2---:R-:W-:Y:S05]  /*6950*/  CALL.ABS.NOINC R2 ;  /* 0x0000000002007343 */ /* 0x004fea0003c00000 */
.L_x_109:
[----:B------:R-:W-:Y:S05]  /*6960*/  BSYNC.RECONVERGENT B6 ;  /* 0x0000000000067941 */ /* 0x000fea0003800200 */
.L_x_108:
[----:B------:R-:W-:Y:S02]  /*6970*/  ISETP.NE.U32.AND P0, PT, RZ, UR58, PT ;  /* 0x0000003aff007c0c */ /* 0x000fe4000bf05070 */
[C---:B------:R-:W-:Y:S02]  /*6980*/  ISETP.NE.U32.AND P1, PT, R82.reuse, RZ, PT ;  /* 0x000000ff5200720c */ /* 0x040fe40003f25070 */
[----:B------:R-:W-:Y:S02]  /*6990*/  ISETP.NE.U32.AND P4, PT, R82, RZ, PT ;  /* 0x000000ff5200720c */ /* 0x000fe40003f85070 */
[----:B------:R-:W-:Y:S02]  /*69a0*/  ISETP.NE.AND.EX P0, PT, RZ, UR59, PT, P0 ;  /* 0x0000003bff007c0c */ /* 0x000fe4000bf05300 */
[C---:B------:R-:W-:Y:S02]  /*69b0*/  ISETP.NE.AND.EX P1, PT, R83.reuse, RZ, PT, P1 ;  /* 0x000000ff5300720c */ /* 0x040fe40003f25310 */
[----:B------:R-:W-:Y:S02]  /*69c0*/  ISETP.NE.AND.EX P4, PT, R83, RZ, P0, P4 ;  /* 0x000000ff5300720c */ /* 0x000fe40000785340 */
[----:B------:R-:W-:Y:S02]  /*69d0*/  ISETP.NE.U32.AND P5, PT, R78, RZ, PT ;  /* 0x000000ff4e00720c */ /* 0x000fe40003fa5070 */
[----:B------:R-:W-:Y:S02]  /*69e0*/  ISETP.NE.U32.AND P3, PT, RZ, UR58, PT ;  /* 0x0000003aff007c0c */ /* 0x000fe4000bf65070 */
[----:B------:R-:W-:Y:S02]  /*69f0*/  PLOP3.LUT P2, PT, PT, PT, PT, 0x8, 0x80 ;  /* 0x000000000080781c */ /* 0x000fe40003f4e170 */
[----:B------:R-:W-:Y:S02]  /*6a00*/  ISETP.NE.AND.EX P5, PT, R79, RZ, PT, P5 ;  /* 0x000000ff4f00720c */ /* 0x000fe40003fa5350 */
[----:B------:R-:W-:Y:S03]  /*6a10*/  ISETP.NE.AND.EX P3, PT, RZ, UR59, PT, P3 ;  /* 0x0000003bff007c0c */ /* 0x000fe6000bf65330 */
[----:B------:R-:W-:Y:S01]  /*6a20*/  @!P4 PLOP3.LUT P2, PT, P1, PT, PT, 0x80, 0x8 ;  /* 0x000000000008c81c */ /* 0x000fe20000f4f070 */
[----:B------:R-:W-:Y:S01]  /*6a30*/  @!UPT UIADD3 URZ, UPT, UPT, URZ, URZ, URZ ;  /* 0x000000fffffff290 */ /* 0x000fe2000fffe0ff */
[----:B------:R-:W-:Y:S11]  /*6a40*/  @!P1 BRA `(.L_x_111) ;  /* 0x0000000000309947 */ /* 0x000ff60003800000 */
[----:B------:R-:W-:Y:S01]  /*6a50*/  ISETP.NE.U32.AND P0, PT, R80, RZ, PT ;  /* 0x000000ff5000720c */ /* 0x000fe20003f05070 */
[----:B------:R-:W2:Y:S01]  /*6a60*/  LDCU.64 UR4, c[0x0][0x358] ;  /* 0x00006b00ff0477ac */ /* 0x000ea20008000a00 */
[----:B------:R-:W-:Y:S02]  /*6a70*/  IMAD.MOV.U32 R84, RZ, RZ, 0x1 ;  /* 0x00000001ff547424 */ /* 0x000fe400078e00ff */
[----:B------:R-:W-:Y:S11]  /*6a80*/  ISETP.NE.AND.EX P0, PT, R81, RZ, PT, P0 ;  /* 0x000000ff5100720c */ /* 0x000ff60003f05300 */
[----:B------:R-:W-:Y:S02]  /*6a90*/  @!UPT UIADD3 URZ, UPT, UPT, URZ, URZ, URZ ;  /* 0x000000fffffff290 */ /* 0x000fe4000fffe0ff */
[----:B------:R-:W3:Y:S01]  /*6aa0*/  @P0 LDC.64 R2, c[0x0][0xc88] ;  /* 0x00032200ff020b82 */ /* 0x000ee20000000a00 */
[----:B-1----:R-:W-:Y:S04]  /*6ab0*/  @P0 IMAD R0, R82, UR36, RZ ;  /* 0x0000002452000c24 */ /* 0x002fe8000f8e02ff */
[----:B---3--:R-:W-:Y:S04]  /*6ac0*/  @P0 IMAD.WIDE R2, R0, 0x4, R2 ;  /* 0x0000000400020825 */ /* 0x008fe800078e0202 */
[----:B------:R-:W-:Y:S01]  /*6ad0*/  HFMA2 R0, -RZ, RZ, 0, 5.9604644775390625e-08 ;  /* 0x00000001ff007431 */ /* 0x000fe200000001ff */
[----:B--2--5:R2:W5:Y:S04]  /*6ae0*/  @P0 LDG.E R41, desc[UR4][R2.64] ;  /* 0x0000000402290981 */ /* 0x024568000c1e1900 */
[----:B------:R-:W-:Y:S01]  /*6af0*/  @!P0 PRMT R84, R0, 0x7610, R84 ;  /* 0x0000761000548816 */ /* 0x000fe20000000054 */
[----:B--2---:R-:W3:Y:S06]  /*6b00*/  @!P0 LDC R41, c[0x0][0xc80] ;  /* 0x00032000ff298b82 */ /* 0x004eec0000000800 */
.L_x_111:
[----:B------:R-:W-:Y:S05]  /*6b10*/  @!P5 BRA `(.L_x_112) ;  /* 0x000000000024d947 */ /* 0x000fea0003800000 */
[----:B------:R-:W-:Y:S01]  /*6b20*/  ISETP.NE.U32.AND P0, PT, R76, RZ, PT ;  /* 0x000000ff4c00720c */ /* 0x000fe20003f05070 */
[----:B------:R-:W2:Y:S03]  /*6b30*/  LDCU.64 UR4, c[0x0][0x358] ;  /* 0x00006b00ff0477ac */ /* 0x000ea60008000a00 */
[----:B------:R-:W-:Y:S11]  /*6b40*/  ISETP.NE.AND.EX P0, PT, R77, RZ, PT, P0 ;  /* 0x000000ff4d00720c */ /* 0x000ff60003f05300 */
[----:B------:R-:W-:Y:S02]  /*6b50*/  @!UPT UIADD3 URZ, UPT, UPT, URZ, URZ, URZ ;  /* 0x000000fffffff290 */ /* 0x000fe4000fffe0ff */
[----:B------:R-:W4:Y:S01]  /*6b60*/  @P0 LDC.64 R2, c[0x0][0xca8] ;  /* 0x00032a00ff020b82 */ /* 0x000f220000000a00 */
[----:B-1----:R-:W-:Y:S04]  /*6b70*/  @P0 IMAD R0, R78, UR36, RZ ;  /* 0x000000244e000c24 */ /* 0x002fe8000f8e02ff */
[----:B----4-:R-:W-:Y:S05]  /*6b80*/  @P0 IMAD.WIDE R2, R0, 0x4, R2 ;  /* 0x0000000400020825 */ /* 0x010fea00078e0202 */
[----:B--2--5:R2:W5:Y:S02]  /*6b90*/  @P0 LDG.E R38, desc[UR4][R2.64] ;  /* 0x0000000402260981 */ /* 0x024564000c1e1900 */
[----:B--2---:R-:W4:Y:S02]  /*6ba0*/  @!P0 LDC R38, c[0x0][0xca0] ;  /* 0x00032800ff268b82 */ /* 0x004f240000000800 */
.L_x_112:
[----:B---3-5:R-:W-:Y:S01]  /*6bb0*/  FSETP.NEU.AND P0, PT, R41, RZ, PT ;  /* 0x000000ff2900720b */ /* 0x028fe20003f0d000 */
[----:B------:R-:W-:Y:S01]  /*6bc0*/  BSSY B1, `(.L_x_113) ;  /* 0x0000038000017945 */ /* 0x000fe20003800000 */
[----:B------:R-:W-:Y:S01]  /*6bd0*/  SEL R5, RZ, 0xffffffff, P3 ;  /* 0xffffffffff057807 */ /* 0x000fe20001800000 */
[----:B------:R-:W-:Y:S01]  /*6be0*/  IMAD.MOV.U32 R46, RZ, RZ, 0x1 ;  /* 0x00000001ff2e7424 */ /* 0x000fe200078e00ff */
[----:B------:R-:W-:Y:S01]  /*6bf0*/  @!P4 LOP3.LUT P3, RZ, R84, 0xff, RZ, 0xc0, !PT ;  /* 0x000000ff54ffc812 */ /* 0x000fe2000786c0ff */
[C---:B------:R-:W-:Y:S01]  /*6c00*/  IMAD R39, R36.reuse, 0x80, R37 ;  /* 0x0000008024277824 */ /* 0x040fe200078e0225 */
[----:B-1----:R-:W-:Y:S01]  /*6c10*/  @!P4 SEL R0, RZ, 0xffffffff, P0 ;  /* 0xffffffffff00c807 */ /* 0x002fe20000000000 */
[----:B------:R-:W-:Y:S01]  /*6c20*/  IMAD R90, R97, -0x10, R95 ;  /* 0xfffffff0615a7824 */ /* 0x000fe200078e025f */
[----:B------:R-:W-:Y:S01]  /*6c30*/  LOP3.LUT R93, R93, 0x1, RZ, 0x3c, !PT ;  /* 0x000000015d5d7812 */ /* 0x000fe200078e3cff */
[----:B------:R-:W-:Y:S01]  /*6c40*/  IMAD.MOV.U32 R47, RZ, RZ, RZ ;  /* 0x000000ffff2f7224 */ /* 0x000fe200078e00ff */
[C---:B------:R-:W-:Y:S02]  /*6c50*/  @P2 SEL R0, R5.reuse, R0, !P3 ;  /* 0x0000000005002207 */ /* 0x040fe40005800000 */
[----:B------:R-:W-:Y:S02]  /*6c60*/  CS2R R74, SRZ ;  /* 0x00000000004a7805 */ /* 0x000fe4000001ff00 */
[----:B------:R-:W-:Y:S02]  /*6c70*/  LEA R100, R36, UR44, 0x3 ;  /* 0x0000002c24647c11 */ /* 0x000fe4000f8e18ff */
[----:B------:R-:W-:Y:S02]  /*6c80*/  CS2R R72, SRZ ;  /* 0x0000000000487805 */ /* 0x000fe4000001ff00 */
[----:B------:R-:W-:Y:S02]  /*6c90*/  @!P4 LOP3.LUT R0, R0, 0x1, RZ, 0xc0, !PT ;  /* 0x000000010000c812 */ /* 0x000fe400078ec0ff */
[----:B------:R-:W-:Y:S02]  /*6ca0*/  CS2R R66, SRZ ;  /* 0x0000000000427805 */ /* 0x000fe4000001ff00 */
[----:B------:R-:W-:Y:S02]  /*6cb0*/  SHF.L.U32 R3, R92, 0x1f, RZ ;  /* 0x0000001f5c037819 */ /* 0x000fe400000006ff */
[----:B------:R-:W-:Y:S02]  /*6cc0*/  CS2R R64, SRZ ;  /* 0x0000000000407805 */ /* 0x000fe4000001ff00 */
[----:B------:R-:W-:Y:S02]  /*6cd0*/  ISETP.NE.U32.OR P5, PT, R0, 0x1, P4 ;  /* 0x000000010000780c */ /* 0x000fe400027a5470 */
[----:B------:R-:W-:Y:S02]  /*6ce0*/  CS2R R58, SRZ ;  /* 0x00000000003a7805 */ /* 0x000fe4000001ff00 */
[----:B------:R-:W-:Y:S02]  /*6cf0*/  LOP3.LUT P4, R88, R84, 0xff, RZ, 0xc0, !PT ;  /* 0x000000ff54587812 */ /* 0x000fe4000788c0ff */
[----:B------:R-:W-:Y:S02]  /*6d00*/  CS2R R56, SRZ ;  /* 0x0000000000387805 */ /* 0x000fe4000001ff00 */
[----:B------:R-:W-:Y:S02]  /*6d10*/  SEL R0, RZ, 0xffffffff, P0 ;  /* 0xffffffffff007807 */ /* 0x000fe40000000000 */
[----:B------:R-:W-:Y:S02]  /*6d20*/  CS2R R50, SRZ ;  /* 0x0000000000327805 */ /* 0x000fe4000001ff00 */
[----:B------:R-:W-:Y:S02]  /*6d30*/  P2R R99, PR, RZ, 0x20 ;  /* 0x00000020ff637803 */ /* 0x000fe40000000000 */
[----:B------:R-:W-:Y:S02]  /*6d40*/  CS2R R48, SRZ ;  /* 0x0000000000307805 */ /* 0x000fe4000001ff00 */
[----:B------:R-:W-:Y:S04]  /*6d50*/  @P1 SEL R0, R5, R0, !P4 ;  /* 0x0000000005001207 */ /* 0x000fe80006000000 */
[----:B------:R-:W-:Y:S02]  /*6d60*/  LOP3.LUT R0, R0, 0x1, RZ, 0xc0, !PT ;  /* 0x0000000100007812 */ /* 0x000fe400078ec0ff */
[----:B------:R-:W-:Y:S02]  /*6d70*/  @P5 SHF.L.U32 R2, R93, 0x1f, RZ ;  /* 0x0000001f5d025819 */ /* 0x000fe400000006ff */
[----:B------:R-:W-:Y:S02]  /*6d80*/  ISETP.NE.U32.AND P0, PT, R0, 0x1, PT ;  /* 0x000000010000780c */ /* 0x000fe40003f05070 */
[----:B------:R-:W1:Y:S02]  /*6d90*/  @P5 SYNCS.PHASECHK.TRANS64.TRYWAIT P3, [UR44+0x70], R2 ;  /* 0x00007002ff0055a7 */ /* 0x000e64000806112c */
[----:B------:R-:W-:Y:S01]  /*6da0*/  P2R R60, PR, RZ, 0x1 ;  /* 0x00000001ff3c7803 */ /* 0x000fe20000000000 */
[----:B------:R2:W3:Y:S01]  /*6db0*/  SYNCS.PHASECHK.TRANS64.TRYWAIT P2, [R100+URZ+0xe0], R3 ;  /* 0x0000e003640075a7 */ /* 0x0004e200080411ff */
[----:B-1----:R-:W-:Y:S01]  /*6dc0*/  @P5 SEL R46, RZ, 0x1, !P3 ;  /* 0x00000001ff2e5807 */ /* 0x002fe20005800000 */
[----:B--2---:R-:W-:Y:S06]  /*6dd0*/  @!P5 BRA `(.L_x_114) ;  /* 0x000000000058d947 */ /* 0x004fec0003800000 */
[----:B------:R-:W-:Y:S01]  /*6de0*/  IMAD.MOV.U32 R75, RZ, RZ, RZ ;  /* 0x000000ffff4b7224 */ /* 0x000fe200078e00ff */
[----:B------:R-:W-:Y:S01]  /*6df0*/  ISETP.NE.AND P0, PT, R46, RZ, PT ;  /* 0x000000ff2e00720c */ /* 0x000fe20003f05270 */
[----:B------:R-:W-:Y:S01]  /*6e00*/  BSSY B0, `(.L_x_115) ;  /* 0x000000c000007945 */ /* 0x000fe20003800000 */
[----:B------:R-:W-:Y:S02]  /*6e10*/  CS2R R50, SRZ ;  /* 0x0000000000327805 */ /* 0x000fe4000001ff00 */
[----:B------:R-:W-:Y:S02]  /*6e20*/  CS2R R48, SRZ ;  /* 0x0000000000307805 */ /* 0x000fe4000001ff00 */
[----:B------:R-:W-:Y:S02]  /*6e30*/  CS2R R58, SRZ ;  /* 0x00000000003a7805 */ /* 0x000fe4000001ff00 */
[----:B------:R-:W-:Y:S02]  /*6e40*/  CS2R R56, SRZ ;  /* 0x0000000000387805 */ /* 0x000fe4000001ff00 */
[----:B------:R-:W-:Y:S02]  /*6e50*/  CS2R R66, SRZ ;  /* 0x0000000000427805 */ /* 0x000fe4000001ff00 */
[----:B------:R-:W-:Y:S02]  /*6e60*/  CS2R R64, SRZ ;  /* 0x0000000000407805 */ /* 0x000fe4000001ff00 */
[----:B------:R-:W-:Y:S01]  /*6e70*/  CS2R R72, SRZ ;  /* 0x0000000000487805 */ /* 0x000fe2000001ff00 */
[----:B------:R-:W-:Y:S06]  /*6e80*/  @P0 BRA `(.L_x_116) ;  /* 0x00000000000c0947 */ /* 0x000fec0003800000 */
[----:B------:R-:W-:Y:S04]  /*6e90*/  SHF.L.U32 R5, R93, 0x1f, RZ ;  /* 0x0000001f5d057819 */ /* 0x000fe800000006ff */
[----:B------:R-:W1:Y:S02]  /*6ea0*/  SYNCS.PHASECHK.TRANS64.TRYWAIT P0, [UR44+0x70], R5 ;  /* 0x00007005ff0075a7 */ /* 0x000e64000800112c */
[----:B-1----:R-:W-:Y:S05]  /*6eb0*/  @!P0 BRA `(.L_x_117) ;  /* 0x0000003c00e48947 */ /* 0x002fea0003800000 */
.L_x_116:
[----:B------:R-:W-:Y:S05]  /*6ec0*/  BSYNC B0 ;  /* 0x0000000000007941 */ /* 0x000fea0003800000 */
.L_x_115:
[----:B------:R-:W-:Y:S01]  /*6ed0*/  ISETP.NE.AND P0, PT, R60, RZ, PT ;  /* 0x000000ff3c00720c */ /* 0x000fe20003f05270 */
[----:B------:R-:W-:Y:S11]  /*6ee0*/  HFMA2 R47, -RZ, RZ, 0, 5.9604644775390625e-08 ;  /* 0x00000001ff2f7431 */ /* 0x000ff600000001ff */
[----:B------:R-:W-:Y:S01]  /*6ef0*/  @!UPT UIADD3 URZ, UPT, UPT, URZ, URZ, URZ ;  /* 0x000000fffffff290 */ /* 0x000fe2000fffe0ff */
[----:B------:R2:W1:Y:S04]  /*6f00*/  @P0 LDS.128 R48, [R96] ;  /* 0x0000000060300984 */ /* 0x0004680000000c00 */
[----:B------:R2:W1:Y:S04]  /*6f10*/  @P0 LDS.128 R56, [R95+0x10] ;  /* 0x000010005f380984 */ /* 0x0004680000000c00 */
[----:B------:R2:W1:Y:S04]  /*6f20*/  @P0 LDS.128 R64, [R94+0x20] ;  /* 0x000020005e400984 */ /* 0x0004680000000c00 */
[----:B------:R2:W1:Y:S02]  /*6f30*/  @P0 LDS.128 R72, [R90+0x30] ;  /* 0x000030005a480984 */ /* 0x0004640000000c00 */
.L_x_114:
[----:B------:R-:W-:Y:S05]  /*6f40*/  BSYNC B1 ;  /* 0x0000000000017941 */ /* 0x000fea0003800000 */
.L_x_113:
[----:B-1----:R-:W-:Y:S04]  /*6f50*/  SHF.R.U32.HI R0, RZ, 0x15, R39 ;  /* 0x00000015ff007819 */ /* 0x002fe80000011627 */
[----:B------:R-:W-:Y:S01]  /*6f60*/  LOP3.LUT P0, RZ, R0, 0x3, R85, 0x48, !PT ;  /* 0x0000000300ff7812 */ /* 0x000fe20007804855 */
[----:B------:R-:W-:Y:S01]  /*6f70*/  @!UPT UIADD3 URZ, UPT, UPT, URZ, URZ, URZ ;  /* 0x000000fffffff290 */ /* 0x000fe2000fffe0ff */
[----:B---3--:R-:W-:Y:S11]  /*6f80*/  @P2 BRA `(.L_x_118) ;  /* 0x0000000000082947 */ /* 0x008ff60003800000 */
[----:B------:R-:W1:Y:S02]  /*6f90*/  SYNCS.PHASECHK.TRANS64.TRYWAIT P1, [R100+URZ+0xe0], R3 ;  /* 0x0000e003640075a7 */ /* 0x000e6400080211ff */
[----:B-1----:R-:W-:Y:S05]  /*6fa0*/  @!P1 BRA `(.L_x_119) ;  /* 0x0000003c00c09947 */ /* 0x002fea0003800000 */
.L_x_118:
[----:B------:R-:W-:Y:S05]  /*6fb0*/  @!P0 BRA `(.L_x_120) ;  /* 0x0000000000408947 */ /* 0x000fea0003800000 */
[----:B------:R-:W3:Y:S01]  /*6fc0*/  LDCU.64 UR8, c[0x4][0x70] ;  /* 0x01000e00ff0877ac */ /* 0x000ee20008000a00 */
[----:B-1----:R-:W-:Y:S01]  /*6fd0*/  MOV R3, 0x0 ;  /* 0x0000000000037802 */ /* 0x002fe20000000f00 */
[----:B------:R-:W-:Y:S02]  /*6fe0*/  HFMA2 R12, -RZ, RZ, 0, 5.9604644775390625e-08 ;  /* 0x00000001ff0c7431 */ /* 0x000fe400000001ff */
[----:B------:R-:W-:Y:S02]  /*6ff0*/  IMAD.MOV.U32 R8, RZ, RZ, 0x192 ;  /* 0x00000192ff087424 */ /* 0x000fe400078e00ff */
[----:B------:R-:W-:Y:S01]  /*7000*/  IMAD.MOV.U32 R13, RZ, RZ, RZ ;  /* 0x000000ffff0d7224 */ /* 0x000fe200078e00ff */
[----:B------:R-:W1:Y:S01]  /*7010*/  LDCU.64 UR6, c[0x4][0x78] ;  /* 0x01000f00ff0677ac */ /* 0x000e620008000a00 */
[----:B------:R-:W2:Y:S01]  /*7020*/  LDC.64 R2, c[0x4][R3] ;  /* 0x0100000003027b82 */ /* 0x000ea20000000a00 */
[----:B------:R-:W5:Y:S01]  /*7030*/  LDCU.64 UR4, c[0x4][0x10] ;  /* 0x01000200ff0477ac */ /* 0x000f620008000a00 */
[----:B---3--:R-:W-:Y:S01]  /*7040*/  MOV R5, UR9 ;  /* 0x0000000900057c02 */ /* 0x008fe20008000f00 */
[----:B------:R-:W-:Y:S01]  /*7050*/  IMAD.U32 R4, RZ, RZ, UR8 ;  /* 0x00000008ff047e24 */ /* 0x000fe2000f8e00ff */
[----:B-1----:R-:W-:Y:S01]  /*7060*/  MOV R7, UR7 ;  /* 0x0000000700077c02 */ /* 0x002fe20008000f00 */
[----:B------:R-:W-:Y:S01]  /*7070*/  IMAD.U32 R6, RZ, RZ, UR6 ;  /* 0x00000006ff067e24 */ /* 0x000fe2000f8e00ff */
[----:B-----5:R-:W-:Y:S01]  /*7080*/  MOV R11, UR5 ;  /* 0x00000005000b7c02 */ /* 0x020fe20008000f00 */
[----:B------:R-:W-:Y:S02]  /*7090*/  IMAD.U32 R10, RZ, RZ, UR4 ;  /* 0x00000004ff0a7e24 */ /* 0x000fe4000f8e00ff */
[----:B------:R-:W-:Y:S07]  /*70a0*/  LEPC R20, `(.L_x_120) ;  /* 0x000000001014794e */ /* 0x000fee0000000000 */
[----:B--2-4-:R-:W-:Y:S05]  /*70b0*/  CALL.ABS.NOINC R2 ;  /* 0x0000000002007343 */ /* 0x014fea0003c00000 */
.L_x_120:
[C---:B------:R-:W-:Y:S01]  /*70c0*/  SHF.L.U32 R40, R48.reuse, 0x10, RZ ;  /* 0x0000001030287819 */ /* 0x040fe200000006ff */
[----:B------:R-:W-:Y:S05]  /*70d0*/  WARPSYNC.ALL ;  /* 0x0000000000007948 */ /* 0x000fea0003800000 */
[----:B------:R-:W-:Y:S01]  /*70e0*/  R2UR UR4, R39 ;  /* 0x00000000270472ca */ /* 0x000fe200000e0000 */
[----:B------:R-:W-:Y:S01]  /*70f0*/  BSSY.RECONVERGENT B0, `(.L_x_121) ;  /* 0x0000088000007945 */ /* 0x000fe20003800200 */
[----:B------:R-:W-:Y:S02]  /*7100*/  LOP3.LUT R43, R48, 0xffff0000, RZ, 0xc0, !PT ;  /* 0xffff0000302b7812 */ /* 0x000fe400078ec0ff */
[----:B------:R-:W-:Y:S02]  /*7110*/  SHF.L.U32 R42, R49, 0x10, RZ ;  /* 0x00000010312a7819 */ /* 0x000fe400000006ff */
[----:B------:R-:W-:Y:S02]  /*7120*/  SHF.L.U32 R45, R51, 0x10, RZ ;  /* 0x00000010332d7819 */ /* 0x000fe400000006ff */
[----:B------:R-:W-:Y:S02]  /*7130*/  LOP3.LUT R44, R75, 0xffff0000, RZ, 0xc0, !PT ;  /* 0xffff00004b2c7812 */ /* 0x000fe400078ec0ff */
[----:B------:R-:W-:Y:S03]  /*7140*/  ISETP.NE.AND P0, PT, R98, RZ, PT ;  /* 0x000000ff6200720c */ /* 0x000fe60003f05270 */
[----:B------:R-:W4:Y:S02]  /*7150*/  LDTM.x32 R4, tmem[UR4] ;  /* 0x00000004000479ee */ /* 0x000f2400082c0000 */
[C---:B----4-:R-:W-:Y:S01]  /*7160*/  FMUL R0, R38.reuse, R4 ;  /* 0x0000000426007220 */ /* 0x050fe20000400000 */
[C---:B------:R-:W-:Y:S01]  /*7170*/  FMUL R2, R38.reuse, R5 ;  /* 0x0000000526027220 */ /* 0x040fe20000400000 */
[C---:B-1----:R-:W-:Y:S01]  /*7180*/  FMUL R3, R38.reuse, R6 ;  /* 0x0000000626037220 */ /* 0x042fe20000400000 */
[----:B------:R-:W-:Y:S01]  /*7190*/  FMUL R7, R38, R7 ;  /* 0x0000000726077220 */ /* 0x000fe20000400000 */
[----:B------:R-:W-:Y:S01]  /*71a0*/  FFMA R0, R41, R40, R0 ;  /* 0x0000002829007223 */ /* 0x000fe20000000000 */
[----:B------:R-:W-:Y:S01]  /*71b0*/  LOP3.LUT R40, R49, 0xffff0000, RZ, 0xc0, !PT ;  /* 0xffff000031287812 */ /* 0x000fe200078ec0ff */
[C---:B------:R-:W-:Y:S01]  /*71c0*/  FFMA R2, R41.reuse, R43, R2 ;  /* 0x0000002b29027223 */ /* 0x040fe20000000002 */
[C---:B------:R-:W-:Y:S01]  /*71d0*/  SHF.L.U32 R43, R50.reuse, 0x10, RZ ;  /* 0x00000010322b7819 */ /* 0x040fe200000006ff */
[C---:B------:R-:W-:Y:S01]  /*71e0*/  FFMA R3, R41.reuse, R42, R3 ;  /* 0x0000002a29037223 */ /* 0x040fe20000000003 */
[----:B------:R-:W-:Y:S01]  /*71f0*/  LOP3.LUT R42, R50, 0xffff0000, RZ, 0xc0, !PT ;  /* 0xffff0000322a7812 */ /* 0x000fe200078ec0ff */
[----:B------:R-:W-:Y:S01]  /*7200*/  FMUL R4, R38, R8 ;  /* 0x0000000826047220 */ /* 0x000fe20000400000 */
[----:B------:R-:W-:Y:S01]  /*7210*/  F2FP.BF16.F32.PACK_AB R52, R2, R0 ;  /* 0x000000000234723e */ /* 0x000fe200000010ff */
[----:B------:R-:W-:Y:S01]  /*7220*/  FFMA R7, R41, R40, R7 ;  /* 0x0000002829077223 */ /* 0x000fe20000000007 */
[----:B------:R-:W-:Y:S01]  /*7230*/  LOP3.LUT R40, R51, 0xffff0000, RZ, 0xc0, !PT ;  /* 0xffff000033287812 */ /* 0x000fe200078ec0ff */
[C---:B------:R-:W-:Y:S01]  /*7240*/  FMUL R5, R38.reuse, R9 ;  /* 0x0000000926057220 */ /* 0x040fe20000400000 */
[C---:B------:R-:W-:Y:S01]  /*7250*/  FMUL R6, R38.reuse, R10 ;  /* 0x0000000a26067220 */ /* 0x040fe20000400000 */
[----:B------:R-:W-:Y:S01]  /*7260*/  FMUL R11, R38, R11 ;  /* 0x0000000b260b7220 */ /* 0x000fe20000400000 */
[----:B------:R-:W-:Y:S01]  /*7270*/  F2FP.BF16.F32.PACK_AB R53, R7, R3 ;  /* 0x000000030735723e */ /* 0x000fe200000010ff */
[C---:B------:R-:W-:Y:S01]  /*7280*/  FFMA R4, R41.reuse, R43, R4 ;  /* 0x0000002b29047223 */ /* 0x040fe20000000004 */
[C---:B------:R-:W-:Y:S01]  /*7290*/  SHF.L.U32 R43, R56.reuse, 0x10, RZ ;  /* 0x00000010382b7819 */ /* 0x040fe200000006ff */
[----:B------:R-:W-:Y:S01]  /*72a0*/  FFMA R5, R41, R42, R5 ;  /* 0x0000002a29057223 */ /* 0x000fe20000000005 */
[----:B------:R-:W-:Y:S01]  /*72b0*/  LOP3.LUT R42, R57, 0xffff0000, RZ, 0xc0, !PT ;  /* 0xffff0000392a7812 */ /* 0x000fe200078ec0ff */
[----:B------:R-:W-:Y:S01]  /*72c0*/  FFMA R6, R41, R45, R6 ;  /* 0x0000002d29067223 */ /* 0x000fe20000000006 */
[----:B------:R-:W-:Y:S01]  /*72d0*/  SHF.L.U32 R45, R57, 0x10, RZ ;  /* 0x00000010392d7819 */ /* 0x000fe200000006ff */
[----:B------:R-:W-:Y:S01]  /*72e0*/  FFMA R11, R41, R40, R11 ;  /* 0x00000028290b7223 */ /* 0x000fe2000000000b */
[----:B------:R-:W-:Y:S01]  /*72f0*/  LOP3.LUT R40, R56, 0xffff0000, RZ, 0xc0, !PT ;  /* 0xffff000038287812 */ /* 0x000fe200078ec0ff */
[C---:B------:R-:W-:Y:S01]  /*7300*/  FMUL R8, R38.reuse, R12 ;  /* 0x0000000c26087220 */ /* 0x040fe20000400000 */
[----:B------:R-:W-:Y:S01]  /*7310*/  F2FP.BF16.F32.PACK_AB R54, R5, R4 ;  /* 0x000000040536723e */ /* 0x000fe200000010ff */
[C---:B------:R-:W-:Y:S01]  /*7320*/  FMUL R9, R38.reuse, R13 ;  /* 0x0000000d26097220 */ /* 0x040fe20000400000 */
[----:B------:R-:W-:Y:S01]  /*7330*/  F2FP.BF16.F32.PACK_AB R55, R11, R6 ;  /* 0x000000060b37723e */ /* 0x000fe200000010ff */
[C---:B------:R-:W-:Y:S01]  /*7340*/  FMUL R10, R38.reuse, R14 ;  /* 0x0000000e260a7220 */ /* 0x040fe20000400000 */
[----:B------:R-:W-:Y:S01]  /*7350*/  FMUL R15, R38, R15 ;  /* 0x0000000f260f7220 */ /* 0x000fe20000400000 */
[----:B------:R-:W-:Y:S01]  /*7360*/  FFMA R8, R41, R43, R8 ;  /* 0x0000002b29087223 */ /* 0x000fe20000000008 */
[----:B------:R-:W-:Y:S01]  /*7370*/  SHF.L.U32 R43, R59, 0x10, RZ ;  /* 0x000000103b2b7819 */ /* 0x000fe200000006ff */
[C---:B------:R-:W-:Y:S01]  /*7380*/  FFMA R9, R41.reuse, R40, R9 ;  /* 0x0000002829097223 */ /* 0x040fe20000000009 */
[C---:B------:R-:W-:Y:S01]  /*7390*/  SHF.L.U32 R40, R58.reuse, 0x10, RZ ;  /* 0x000000103a287819 */ /* 0x040fe200000006ff */
        /* <DEDUP_REMOVED lines=8> */
[----:B------:R-:W-:Y:S01]  /*7420*/  FMUL R14, R38, R18 ;  /* 0x00000012260e7220 */ /* 0x000fe20000400000 */
[----:B------:R-:W-:Y:S01]  /*7430*/  FFMA R12, R41, R40, R12 ;  /* 0x00000028290c7223 */ /* 0x000fe2000000000c */
[----:B------:R-:W-:Y:S01]  /*7440*/  LOP3.LUT R40, R59, 0xffff0000, RZ, 0xc0, !PT ;  /* 0xffff00003b287812 */ /* 0x000fe200078ec0ff */
[C---:B------:R-:W-:Y:S01]  /*7450*/  FFMA R13, R41.reuse, R42, R13 ;  /* 0x0000002a290d7223 */ /* 0x040fe2000000000d */
[----:B------:R-:W-:Y:S01]  /*7460*/  LOP3.LUT R42, R64, 0xffff0000, RZ, 0xc0, !PT ;  /* 0xffff0000402a7812 */ /* 0x000fe200078ec0ff */
[----:B------:R-:W-:Y:S01]  /*7470*/  FMUL R19, R38, R19 ;  /* 0x0000001326137220 */ /* 0x000fe20000400000 */
[----:B------:R-:W-:Y:S01]  /*7480*/  FFMA R14, R41, R43, R14 ;  /* 0x0000002b290e7223 */ /* 0x000fe2000000000e */
[----:B------:R-:W-:Y:S01]  /*7490*/  SHF.L.U32 R43, R64, 0x10, RZ ;  /* 0x00000010402b7819 */ /* 0x000fe200000006ff */
[----:B------:R1:W-:Y:S01]  /*74a0*/  STS.128 [R96], R52 ;  /* 0x0000003460007388 */ /* 0x0003e20000000c00 */
[----:B------:R-:W-:Y:S01]  /*74b0*/  F2FP.BF16.F32.PACK_AB R70, R13, R12 ;  /* 0x0000000c0d46723e */ /* 0x000fe200000010ff */
[C---:B------:R-:W-:Y:S01]  /*74c0*/  FMUL R16, R38.reuse, R20 ;  /* 0x0000001426107220 */ /* 0x040fe20000400000 */
        /* <DEDUP_REMOVED lines=8> */
[C---:B------:R-:W-:Y:S01]  /*7550*/  FFMA R17, R41.reuse, R42, R17 ;  /* 0x0000002a29117223 */ /* 0x040fe20000000011 */
[----:B------:R-:W-:Y:S01]  /*7560*/  FFMA R18, R41, R45, R18 ;  /* 0x0000002d29127223 */ /* 0x000fe20000000012 */
[----:B------:R1:W-:Y:S01]  /*7570*/  STS.128 [R95+0x10], R68 ;  /* 0x000010445f007388 */ /* 0x0003e20000000c00 */
[----:B------:R-:W-:Y:S01]  /*7580*/  SHF.L.U32 R45, R67, 0x10, RZ ;  /* 0x00000010432d7819 */ /* 0x000fe200000006ff */
[----:B------:R-:W-:Y:S01]  /*7590*/  FFMA R23, R41, R40, R23 ;  /* 0x0000002829177223 */ /* 0x000fe20000000017 */
[----:B------:R-:W-:Y:S01]  /*75a0*/  LOP3.LUT R40, R66, 0xffff0000, RZ, 0xc0, !PT ;  /* 0xffff000042287812 */ /* 0x000fe200078ec0ff */
[C---:B------:R-:W-:Y:S01]  /*75b0*/  FMUL R20, R38.reuse, R24 ;  /* 0x0000001826147220 */ /* 0x040fe20000400000 */
[----:B------:R-:W-:Y:S01]  /*75c0*/  LOP3.LUT R42, R67, 0xffff0000, RZ, 0xc0, !PT ;  /* 0xffff0000432a7812 */ /* 0x000fe200078ec0ff */
[C---:B------:R-:W-:Y:S01]  /*75d0*/  FMUL R21, R38.reuse, R25 ;  /* 0x0000001926157220 */ /* 0x040fe20000400000 */
[----:B------:R-:W-:Y:S01]  /*75e0*/  F2FP.BF16.F32.PACK_AB R104, R17, R16 ;  /* 0x000000101168723e */ /* 0x000fe200000010ff */
[C---:B------:R-:W-:Y:S01]  /*75f0*/  FMUL R22, R38.reuse, R26 ;  /* 0x0000001a26167220 */ /* 0x040fe20000400000 */
[----:B------:R-:W-:Y:S01]  /*7600*/  FMUL R27, R38, R27 ;  /* 0x0000001b261b7220 */ /* 0x000fe20000400000 */
[C---:B------:R-:W-:Y:S01]  /*7610*/  FFMA R20, R41.reuse, R43, R20 ;  /* 0x0000002b29147223 */ /* 0x040fe20000000014 */
[C---:B------:R-:W-:Y:S01]  /*7620*/  FFMA R21, R41.reuse, R40, R21 ;  /* 0x0000002829157223 */ /* 0x040fe20000000015 */
[C---:B------:R-:W-:Y:S01]  /*7630*/  FFMA R22, R41.reuse, R45, R22 ;  /* 0x0000002d29167223 */ /* 0x040fe20000000016 */
[----:B------:R-:W-:Y:S01]  /*7640*/  FFMA R27, R41, R42, R27 ;  /* 0x0000002a291b7223 */ /* 0x000fe2000000001b */
[----:B------:R-:W-:Y:S01]  /*7650*/  SHF.L.U32 R40, R72, 0x10, RZ ;  /* 0x0000001048287819 */ /* 0x000fe200000006ff */
[----:B------:R-:W-:Y:S01]  /*7660*/  FMUL R24, R38, R28 ;  /* 0x0000001c26187220 */ /* 0x000fe20000400000 */
[----:B------:R-:W-:Y:S01]  /*7670*/  LOP3.LUT R42, R72, 0xffff0000, RZ, 0xc0, !PT ;  /* 0xffff0000482a7812 */ /* 0x000fe200078ec0ff */
[C---:B------:R-:W-:Y:S01]  /*7680*/  FMUL R25, R38.reuse, R29 ;  /* 0x0000001d26197220 */ /* 0x040fe20000400000 */
[----:B------:R-:W-:Y:S01]  /*7690*/  SHF.L.U32 R43, R73, 0x10, RZ ;  /* 0x00000010492b7819 */ /* 0x000fe200000006ff */
[C---:B------:R-:W-:Y:S01]  /*76a0*/  FMUL R26, R38.reuse, R30 ;  /* 0x0000001e261a7220 */ /* 0x040fe20000400000 */
[C---:B------:R-:W-:Y:S01]  /*76b0*/  FFMA R24, R41.reuse, R40, R24 ;  /* 0x0000002829187223 */ /* 0x040fe20000000018 */
[----:B------:R-:W-:Y:S01]  /*76c0*/  FFMA R25, R41, R42, R25 ;  /* 0x0000002a29197223 */ /* 0x000fe20000000019 */
[----:B------:R-:W-:Y:S01]  /*76d0*/  LOP3.LUT R40, R73, 0xffff0000, RZ, 0xc0, !PT ;  /* 0xffff000049287812 */ /* 0x000fe200078ec0ff */
[----:B------:R-:W-:Y:S01]  /*76e0*/  FFMA R26, R41, R43, R26 ;  /* 0x0000002b291a7223 */ /* 0x000fe2000000001a */
[----:B------:R-:W-:Y:S01]  /*76f0*/  FMUL R31, R38, R31 ;  /* 0x0000001f261f7220 */ /* 0x000fe20000400000 */
[----:B------:R-:W-:Y:S01]  /*7700*/  SHF.L.U32 R43, R74, 0x10, RZ ;  /* 0x000000104a2b7819 */ /* 0x000fe200000006ff */
[----:B------:R-:W-:Y:S01]  /*7710*/  FMUL R28, R38, R32 ;  /* 0x00000020261c7220 */ /* 0x000fe20000400000 */
[----:B------:R-:W-:Y:S01]  /*7720*/  LOP3.LUT R42, R74, 0xffff0000, RZ, 0xc0, !PT ;  /* 0xffff00004a2a7812 */ /* 0x000fe200078ec0ff */
[C---:B------:R-:W-:Y:S01]  /*7730*/  FMUL R29, R38.reuse, R33 ;  /* 0x00000021261d7220 */ /* 0x040fe20000400000 */
[----:B------:R-:W-:Y:S01]  /*7740*/  SHF.L.U32 R45, R75, 0x10, RZ ;  /* 0x000000104b2d7819 */ /* 0x000fe200000006ff */
[C---:B------:R-:W-:Y:S01]  /*7750*/  FMUL R30, R38.reuse, R34 ;  /* 0x00000022261e7220 */ /* 0x040fe20000400000 */
[----:B------:R-:W-:Y:S01]  /*7760*/  FFMA R31, R41, R40, R31 ;  /* 0x00000028291f7223 */ /* 0x000fe2000000001f */
[----:B------:R-:W-:Y:S01]  /*7770*/  FMUL R35, R38, R35 ;  /* 0x0000002326237220 */ /* 0x000fe20000400000 */
[----:B------:R-:W-:Y:S01]  /*7780*/  F2FP.BF16.F32.PACK_AB R105, R23, R18 ;  /* 0x000000121769723e */ /* 0x000fe200000010ff */
[----:B------:R-:W-:Y:S01]  /*7790*/  FFMA R28, R41, R43, R28 ;  /* 0x0000002b291c7223 */ /* 0x000fe2000000001c */
[----:B------:R-:W-:Y:S01]  /*77a0*/  F2FP.BF16.F32.PACK_AB R106, R21, R20 ;  /* 0x00000014156a723e */ /* 0x000fe200000010ff */
[----:B------:R-:W-:Y:S01]  /*77b0*/  FFMA R29, R41, R42, R29 ;  /* 0x0000002a291d7223 */ /* 0x000fe2000000001d */
[----:B------:R-:W-:Y:S01]  /*77c0*/  F2FP.BF16.F32.PACK_AB R107, R27, R22 ;  /* 0x000000161b6b723e */ /* 0x000fe200000010ff */
[C---:B------:R-:W-:Y:S01]  /*77d0*/  FFMA R30, R41.reuse, R45, R30 ;  /* 0x0000002d291e7223 */ /* 0x040fe2000000001e */
[----:B------:R-:W-:Y:S01]  /*77e0*/  FFMA R35, R41, R44, R35 ;  /* 0x0000002c29237223 */ /* 0x000fe20000000023 */
[----:B------:R-:W-:Y:S02]  /*77f0*/  F2FP.BF16.F32.PACK_AB R108, R25, R24 ;  /* 0x00000018196c723e */ /* 0x000fe400000010ff */
[----:B------:R1:W-:Y:S01]  /*7800*/  STS.128 [R94+0x20], R104 ;  /* 0x000020685e007388 */ /* 0x0003e20000000c00 */
[----:B------:R-:W-:Y:S02]  /*7810*/  F2FP.BF16.F32.PACK_AB R109, R31, R26 ;  /* 0x0000001a1f6d723e */ /* 0x000fe400000010ff */
[----:B------:R-:W-:Y:S02]  /*7820*/  F2FP.BF16.F32.PACK_AB R110, R29, R28 ;  /* 0x0000001c1d6e723e */ /* 0x000fe400000010ff */
[----:B------:R-:W-:Y:S05]  /*7830*/  F2FP.BF16.F32.PACK_AB R111, R35, R30 ;  /* 0x0000001e236f723e */ /* 0x000fea00000010ff */
[----:B------:R1:W-:Y:S01]  /*7840*/  STS.128 [R90+0x30], R108 ;  /* 0x0000306c5a007388 */ /* 0x0003e20000000c00 */
[----:B------:R-:W-:Y:S01]  /*7850*/  @!PT LDS RZ, [RZ] ;  /* 0x00000000fffff984 */ /* 0x000fe20000000800 */
[----:B------:R-:W-:Y:S01]  /*7860*/  @!PT LDS RZ, [RZ] ;  /* 0x00000000fffff984 */ /* 0x000fe20000000800 */
[----:B------:R-:W-:Y:S01]  /*7870*/  @!PT LDS RZ, [RZ] ;  /* 0x00000000fffff984 */ /* 0x000fe20000000800 */
[----:B------:R-:W-:Y:S01]  /*7880*/  @!PT LDS RZ, [RZ] ;  /* 0x00000000fffff984 */ /* 0x000fe20000000800 */
[----:B------:R3:W-:Y:S07]  /*7890*/  MEMBAR.ALL.CTA ;  /* 0x0000000000007992 */ /* 0x0007ee0000008000 */
[----:B---3--:R-:W3:Y:S02]  /*78a0*/  FENCE.VIEW.ASYNC.S ;  /* 0x00000000000073c6 */ /* 0x008ee40000000000 */
[----:B---3--:R-:W-:Y:S06]  /*78b0*/  BAR.SYNC.DEFER_BLOCKING 0x1, 0x80 ;  /* 0x0042000000007b1d */ /* 0x008fec0000010000 */
[----:B------:R-:W-:Y:S05]  /*78c0*/  @P0 BRA `(.L_x_122) ;  /* 0x0000000000280947 */ /* 0x000fea0003800000 */
[----:B------:R-:W3:Y:S01]  /*78d0*/  LDCU.64 UR6, c[0x0][0x348] ;  /* 0x00006900ff0677ac */ /* 0x000ee20008000a00 */
[----:B------:R-:W-:Y:S01]  /*78e0*/  UIADD3 UR4, UPT, UPT, UR44, 0x200, URZ ;  /* 0x000002002c047890 */ /* 0x000fe2000fffe0ff */
[----:B------:R-:W-:Y:S05]  /*78f0*/  UMOV UR51, UR36 ;  /* 0x0000002400337c82 */ /* 0x000fea0008000000 */
[----:B------:R-:W-:Y:S04]  /*7900*/  MOV R87, UR4 ;  /* 0x0000000400577c02 */ /* 0x000fe80008000f00 */
[----:B------:R-:W-:Y:S01]  /*7910*/  R2UR UR48, R87 ;  /* 0x00000000573072ca */ /* 0x000fe200000e0000 */
[----:B---3--:R-:W-:Y:S04]  /*7920*/  UIADD3 UR4, UP0, UPT, UR6, 0xa80, URZ ;  /* 0x00000a8006047890 */ /* 0x008fe8000ff1e0ff */
[----:B------:R-:W-:Y:S09]  /*7930*/  UIADD3.X UR5, UPT, UPT, URZ, UR7, URZ, UP0, !UPT ;  /* 0x00000007ff057290 */ /* 0x000ff200087fe4ff */
[----:B------:R3:W-:Y:S01]  /*7940*/  UTMASTG.3D [UR48], [UR4] ;  /* 0x00000030040073b5 */ /* 0x0007e20008010000 */
[----:B------:R0:W-:Y:S01]  /*7950*/  UTMACMDFLUSH ;  /* 0x00000000000079b7 */ /* 0x0001e20000000000 */
[----:B---3--:R-:W-:Y:S04]  /*7960*/  DEPBAR.LE SB0, 0x1 ;  /* 0x000080400000791a */ /* 0x008fe80000000000 */
.L_x_122:
[----:B------:R-:W-:Y:S05]  /*7970*/  BSYNC.RECONVERGENT B0 ;  /* 0x0000000000007941 */ /* 0x000fea0003800200 */
.L_x_121:
[----:B------:R-:W-:Y:S01]  /*7980*/  BAR.SYNC.DEFER_BLOCKING 0x1, 0x80 ;  /* 0x0042000000007b1d */ /* 0x000fe20000010000 */
[----:B------:R-:W-:Y:S01]  /*7990*/  ISETP.NE.AND P1, PT, R99, RZ, PT ;  /* 0x000000ff6300720c */ /* 0x000fe20003f25270 */
[----:B------:R-:W-:Y:S01]  /*79a0*/  UISETP.NE.AND UP0, UPT, UR47, URZ, UPT ;  /* 0x000000ff2f00728c */ /* 0x000fe2000bf05270 */
[----:B------:R-:W-:Y:S11]  /*79b0*/  LEA R3, R47, UR44, 0x3 ;  /* 0x0000002c2f037c11 */ /* 0x000ff6000f8e18ff */
[----:B------:R-:W-:Y:S01]  /*79c0*/  @P1 SHF.L.U32 R2, R93, 0x1f, RZ ;  /* 0x0000001f5d021819 */ /* 0x000fe200000006ff */
[----:B------:R-:W-:Y:S06]  /*79d0*/  BRA.U !UP0, `(.L_x_123) ;  /* 0x0000000108247547 */ /* 0x000fec000b800000 */
[----:B------:R-:W-:Y:S01]  /*79e0*/  IMAD.U32 R5, RZ, RZ, UR46 ;  /* 0x0000002eff057e24 */ /* 0x000fe2000f8e00ff */
[----:B------:R-:W-:Y:S01]  /*79f0*/  MOV R0, UR57 ;  /* 0x0000003900007c02 */ /* 0x000fe20008000f00 */
[----:B------:R-:W-:Y:S03]  /*7a00*/  UIADD3 UR4, UPT, UPT, UR46, 0x1, URZ ;  /* 0x000000012e047890 */ /* 0x000fe6000fffe0ff */
[----:B------:R-:W-:Y:S01]  /*7a10*/  @P1 LEA R5, R5, UR44, 0x3 ;  /* 0x0000002c05051c11 */ /* 0x000fe2000f8e18ff */
[----:B------:R-:W-:Y:S04]  /*7a20*/  UISETP.NE.AND UP0, UPT, UR4, 0x4, UPT ;  /* 0x000000040400788c */ /* 0x000fe8000bf05270 */
[----:B------:R-:W-:Y:S01]  /*7a30*/  @P1 VIADD R5, R5, 0x90 ;  /* 0x0000009005051836 */ /* 0x000fe20000000000 */
[----:B------:R-:W-:Y:S04]  /*7a40*/  USEL UR46, UR4, URZ, UP0 ;  /* 0x000000ff042e7287 */ /* 0x000fe80008000000 */
[----:B------:R-:W-:Y:S04]  /*7a50*/  @P1 PRMT R0, R0, 0x654, R5 ;  /* 0x0000065400001816 */ /* 0x000fe80000000005 */
[----:B------:R3:W-:Y:S04]  /*7a60*/  @P1 SYNCS.ARRIVE.TRANS64.RED.A1T0 RZ, [R0+URZ], RZ ;  /* 0x000000ff00ff19a7 */ /* 0x0007e800081004ff */
.L_x_123:
[----:B------:R-:W4:Y:S01]  /*7a70*/  @P1 SYNCS.PHASECHK.TRANS64.TRYWAIT P0, [R3+URZ+0x70], R2 ;  /* 0x00007002030015a7 */ /* 0x000f2200080011ff */
[----:B------:R-:W-:Y:S01]  /*7a80*/  BSSY B1, `(.L_x_124) ;  /* 0x0000016000017945 */ /* 0x000fe20003800000 */
[----:B----4-:R-:W-:Y:S03]  /*7a90*/  @P1 SEL R46, RZ, 0x1, !P0 ;  /* 0x00000001ff2e1807 */ /* 0x010fe60004000000 */
[----:B------:R-:W-:Y:S05]  /*7aa0*/  @!P1 BRA `(.L_x_125) ;  /* 0x00000000004c9947 */ /* 0x000fea0003800000 */
[----:B------:R-:W-:Y:S01]  /*7ab0*/  ISETP.NE.AND P0, PT, R46, RZ, PT ;  /* 0x000000ff2e00720c */ /* 0x000fe20003f05270 */
[----:B------:R-:W-:Y:S01]  /*7ac0*/  BSSY B0, `(.L_x_126) ;  /* 0x000000b000007945 */ /* 0x000fe20003800000 */
[----:B------:R-:W-:Y:S11]  /*7ad0*/  ISETP.NE.AND P1, PT, R60, RZ, PT ;  /* 0x000000ff3c00720c */ /* 0x000ff60003f25270 */
[----:B------:R-:W-:Y:S02]  /*7ae0*/  @!UPT UIADD3 URZ, UPT, UPT, URZ, URZ, URZ ;  /* 0x000000fffffff290 */ /* 0x000fe4000fffe0ff */
[C---:B------:R-:W-:Y:S01]  /*7af0*/  @P1 IMAD R6, R47.reuse, 0x2000, R96 ;  /* 0x000020002f061824 */ /* 0x040fe200078e0260 */
[C---:B------:R-:W-:Y:S01]  /*7b00*/  @P1 LEA R4, R47.reuse, R94, 0xd ;  /* 0x0000005e2f041211 */ /* 0x040fe200078e68ff */
[C---:B------:R-:W-:Y:S02]  /*7b10*/  @P1 IMAD R5, R47.reuse, 0x2000, R95 ;  /* 0x000020002f051824 */ /* 0x040fe400078e025f */
[----:B------:R-:W-:Y:S01]  /*7b20*/  @P1 IMAD R2, R47, 0x2000, R90 ;  /* 0x000020002f021824 */ /* 0x000fe200078e025a */
[----:B------:R-:W-:Y:S06]  /*7b30*/  @P0 BRA `(.L_x_127) ;  /* 0x00000000000c0947 */ /* 0x000fec0003800000 */
[----:B---3--:R-:W-:Y:S04]  /*7b40*/  SHF.L.U32 R0, R93, 0x1f, RZ ;  /* 0x0000001f5d007819 */ /* 0x008fe800000006ff */
[----:B------:R-:W3:Y:S02]  /*7b50*/  SYNCS.PHASECHK.TRANS64.TRYWAIT P0, [R3+URZ+0x70], R0 ;  /* 0x00007000030075a7 */ /* 0x000ee400080011ff */
[----:B---3--:R-:W-:Y:S05]  /*7b60*/  @!P0 BRA `(.L_x_128) ;  /* 0x0000003000e48947 */ /* 0x008fea0003800000 */
.L_x_127:
[----:B------:R-:W-:Y:S05]  /*7b70*/  BSYNC B0 ;  /* 0x0000000000007941 */ /* 0x000fea0003800000 */
.L_x_126:
[----:B------:R-:W-:Y:S02]  /*7b80*/  ISETP.NE.AND P0, PT, R60, RZ, PT ;  /* 0x000000ff3c00720c */ /* 0x000fe40003f05270 */
[----:B------:R-:W-:Y:S11]  /*7b90*/  IADD3 R47, PT, PT, R47, 0x1, RZ ;  /* 0x000000012f2f7810 */ /* 0x000ff60007ffe0ff */
[----:B------:R4:W1:Y:S04]  /*7ba0*/  @P0 LDS.128 R48, [R6] ;  /* 0x0000000006300984 */ /* 0x0008680000000c00 */
[----:B------:R4:W1:Y:S04]  /*7bb0*/  @P0 LDS.128 R56, [R5+0x10] ;  /* 0x0000100005380984 */ /* 0x0008680000000c00 */
[----:B------:R4:W1:Y:S04]  /*7bc0*/  @P0 LDS.128 R64, [R4+0x20] ;  /* 0x0000200004400984 */ /* 0x0008680000000c00 */
[----:B------:R4:W1:Y:S02]  /*7bd0*/  @P0 LDS.128 R72, [R2+0x30] ;  /* 0x0000300002480984 */ /* 0x0008640000000c00 */
.L_x_125:
[----:B------:R-:W-:Y:S05]  /*7be0*/  BSYNC B1 ;  /* 0x0000000000017941 */ /* 0x000fea0003800000 */
.L_x_124:
[----:B---3--:R-:W-:Y:S05]  /*7bf0*/  VIADD R0, R39, 0x20 ;  /* 0x0000002027007836 */ /* 0x008fea0000000000 */
[----:B------:R-:W-:Y:S04]  /*7c00*/  SHF.R.U32.HI R0, RZ, 0x15, R0 ;  /* 0x00000015ff007819 */ /* 0x000fe80000011600 */
[----:B------:R-:W-:Y:S11]  /*7c10*/  LOP3.LUT P0, RZ, R0, 0x3, R85, 0x48, !PT ;  /* 0x0000000300ff7812 */ /* 0x000ff60007804855 */
[----:B------:R-:W-:Y:S02]  /*7c20*/  @!UPT UIADD3 URZ, UPT, UPT, URZ, URZ, URZ ;  /* 0x000000fffffff290 */ /* 0x000fe4000fffe0ff */
[----:B------:R-:W-:Y:S05]  /*7c30*/  @!P0 BRA `(.L_x_129) ;  /* 0x0000000000408947 */ /* 0x000fea0003800000 */
[----:B------:R-:W3:Y:S01]  /*7c40*/  LDCU.64 UR8, c[0x4][0x70] ;  /* 0x01000e00ff0877ac */ /* 0x000ee20008000a00 */
[----:B------:R-:W-:Y:S01]  /*7c50*/  MOV R3, 0x0 ;  /* 0x0000000000037802 */ /* 0x000fe20000000f00 */
[----:B------:R-:W-:Y:S02]  /*7c60*/  HFMA2 R12, -RZ, RZ, 0, 5.9604644775390625e-08 ;  /* 0x00000001ff0c7431 */ /* 0x000fe400000001ff */
[----:B------:R-:W-:Y:S02]  /*7c70*/  IMAD.MOV.U32 R8, RZ, RZ, 0x192 ;  /* 0x00000192ff087424 */ /* 0x000fe400078e00ff */
[----:B------:R-:W-:Y:S01]  /*7c80*/  IMAD.MOV.U32 R13, RZ, RZ, RZ ;  /* 0x000000ffff0d7224 */ /* 0x000fe200078e00ff */
[----:B------:R-:W5:Y:S01]  /*7c90*/  LDCU.64 UR6, c[0x4][0x78] ;  /* 0x01000f00ff0677ac */ /* 0x000f620008000a00 */
[----:B----4-:R-:W4:Y:S01]  /*7ca0*/  LDC.64 R2, c[0x4][R3] ;  /* 0x0100000003027b82 */ /* 0x010f220000000a00 */
[----:B------:R-:W2:Y:S01]  /*7cb0*/  LDCU.64 UR4, c[0x4][0x10] ;  /* 0x01000200ff0477ac */ /* 0x000ea20008000a00 */
[----:B---3--:R-:W-:Y:S01]  /*7cc0*/  MOV R5, UR9 ;  /* 0x0000000900057c02 */ /* 0x008fe20008000f00 */
[----:B------:R-:W-:Y:S01]  /*7cd0*/  IMAD.U32 R4, RZ, RZ, UR8 ;  /* 0x00000008ff047e24 */ /* 0x000fe2000f8e00ff */
[----:B-----5:R-:W-:Y:S01]  /*7ce0*/  MOV R7, UR7 ;  /* 0x0000000700077c02 */ /* 0x020fe20008000f00 */
[----:B------:R-:W-:Y:S01]  /*7cf0*/  IMAD.U32 R6, RZ, RZ, UR6 ;  /* 0x00000006ff067e24 */ /* 0x000fe2000f8e00ff */
[----:B--2---:R-:W-:Y:S01]  /*7d00*/  MOV R11, UR5 ;  /* 0x00000005000b7c02 */ /* 0x004fe20008000f00 */
[----:B------:R-:W-:Y:S02]  /*7d10*/  IMAD.U32 R10, RZ, RZ, UR4 ;  /* 0x00000004ff0a7e24 */ /* 0x000fe4000f8e00ff */
[----:B------:R-:W-:Y:S07]  /*7d20*/  LEPC R20, `(.L_x_129) ;  /* 0x000000001014794e */ /* 0x000fee0000000000 */
[----:B-1--4-:R-:W-:Y:S05]  /*7d30*/  CALL.ABS.NOINC R2 ;  /* 0x0000000002007343 */ /* 0x012fea0003c00000 */
.L_x_129:
[C---:B-1----:R-:W-:Y:S01]  /*7d40*/  SHF.L.U32 R40, R48.reuse, 0x10, RZ ;  /* 0x0000001030287819 */ /* 0x042fe200000006ff */
[----:B------:R-:W-:Y:S05]  /*7d50*/  WARPSYNC.ALL ;  /* 0x0000000000007948 */ /* 0x000fea0003800000 */
[----:B------:R-:W-:Y:S01]  /*7d60*/  R2UR UR4, R39 ;  /* 0x00000000270472ca */ /* 0x000fe200000e0000 */
[----:B------:R-:W-:Y:S01]  /*7d70*/  BSSY.RECONVERGENT B0, `(.L_x_130) ;  /* 0x0000090000007945 */ /* 0x000fe20003800200 */
[----:B------:R-:W-:Y:S02]  /*7d80*/  LOP3.LUT R43, R48, 0xffff0000, RZ, 0xc0, !PT ;  /* 0xffff0000302b7812 */ /* 0x000fe400078ec0ff */
[----:B------:R-:W-:Y:S02]  /*7d90*/  LOP3.LUT R42, R49, 0xffff0000, RZ, 0xc0, !PT ;  /* 0xffff0000312a7812 */ /* 0x000fe400078ec0ff */
[----:B------:R-:W-:Y:S02]  /*7da0*/  SHF.L.U32 R45, R51, 0x10, RZ ;  /* 0x00000010332d7819 */ /* 0x000fe400000006ff */
[----:B------:R-:W-:Y:S02]  /*7db0*/  ISETP.NE.AND P6, PT, R99, RZ, PT ;  /* 0x000000ff6300720c */ /* 0x000fe40003fc5270 */
[----:B------:R-:W-:Y:S02]  /*7dc0*/  MOV R52, UR46 ;  /* 0x0000002e00347c02 */ /* 0x000fe40008000f00 */
[----:B------:R-:W-:Y:S01]  /*7dd0*/  MOV R61, UR57 ;  /* 0x00000039003d7c02 */ /* 0x000fe20008000f00 */
[----:B----4-:R-:W1:Y:S01]  /*7de0*/  LDTM.x32 R4, tmem[UR4+0x20] ;  /* 0x00002004000479ee */ /* 0x010e6200082c0000 */
[----:B------:R-:W-:Y:S02]  /*7df0*/  LOP3.LUT R44, R75, 0xffff0000, RZ, 0xc0, !PT ;  /* 0xffff00004b2c7812 */ /* 0x000fe400078ec0ff */
[----:B------:R-:W-:Y:S02]  /*7e00*/  ISETP.NE.AND P0, PT, R98, RZ, PT ;  /* 0x000000ff6200720c */ /* 0x000fe40003f05270 */
[----:B------:R-:W-:Y:S03]  /*7e10*/  LEA R62, R47, UR44, 0x3 ;  /* 0x0000002c2f3e7c11 */ /* 0x000fe6000f8e18ff */
[----:B------:R-:W-:Y:S02]  /*7e20*/  @P6 LEA R52, R52, UR44, 0x3 ;  /* 0x0000002c34346c11 */ /* 0x000fe4000f8e18ff */
[----:B------:R-:W-:Y:S02]  /*7e30*/  @P6 SHF.L.U32 R63, R93, 0x1f, RZ ;  /* 0x0000001f5d3f6819 */ /* 0x000fe400000006ff */
[----:B------:R-:W-:Y:S04]  /*7e40*/  @P6 IADD3 R52, PT, PT, R52, 0x90, RZ ;  /* 0x0000009034346810 */ /* 0x000fe80007ffe0ff */
[----:B------:R-:W-:Y:S01]  /*7e50*/  @P6 PRMT R61, R61, 0x654, R52 ;  /* 0x000006543d3d6816 */ /* 0x000fe20000000034 */
[C---:B-1----:R-:W-:Y:S01]  /*7e60*/  FMUL R0, R38.reuse, R4 ;  /* 0x0000000426007220 */ /* 0x042fe20000400000 */
[C---:B------:R-:W-:Y:S01]  /*7e70*/  FMUL R2, R38.reuse, R5 ;  /* 0x0000000526027220 */ /* 0x040fe20000400000 */
[C---:B------:R-:W-:Y:S01]  /*7e80*/  FMUL R3, R38.reuse, R6 ;  /* 0x0000000626037220 */ /* 0x040fe20000400000 */
[----:B------:R-:W-:Y:S01]  /*7e90*/  FMUL R7, R38, R7 ;  /* 0x0000000726077220 */ /* 0x000fe20000400000 */
[----:B------:R-:W-:Y:S01]  /*7ea0*/  FFMA R0, R41, R40, R0 ;  /* 0x0000002829007223 */ /* 0x000fe20000000000 */
[----:B------:R-:W-:Y:S01]  /*7eb0*/  SHF.L.U32 R40, R49, 0x10, RZ ;  /* 0x0000001031287819 */ /* 0x000fe200000006ff */
[C---:B------:R-:W-:Y:S01]  /*7ec0*/  FFMA R2, R41.reuse, R43, R2 ;  /* 0x0000002b29027223 */ /* 0x040fe20000000002 */
[----:B------:R-:W-:Y:S01]  /*7ed0*/  SHF.L.U32 R43, R50, 0x10, RZ ;  /* 0x00000010322b7819 */ /* 0x000fe200000006ff */
[C---:B------:R-:W-:Y:S01]  /*7ee0*/  FMUL R4, R38.reuse, R8 ;  /* 0x0000000826047220 */ /* 0x040fe20000400000 */
[----:B------:R-:W-:Y:S01]  /*7ef0*/  FMUL R5, R38, R9 ;  /* 0x0000000926057220 */ /* 0x000fe20000400000 */
[C---:B------:R-:W-:Y:S01]  /*7f00*/  FFMA R3, R41.reuse, R40, R3 ;  /* 0x0000002829037223 */ /* 0x040fe20000000003 */
[----:B------:R-:W-:Y:S01]  /*7f10*/  LOP3.LUT R40, R50, 0xffff0000, RZ, 0xc0, !PT ;  /* 0xffff000032287812 */ /* 0x000fe200078ec0ff */
[----:B------:R-:W-:Y:S01]  /*7f20*/  FFMA R7, R41, R42, R7 ;  /* 0x0000002a29077223 */ /* 0x000fe20000000007 */
[----:B------:R-:W-:Y:S01]  /*7f30*/  LOP3.LUT R42, R51, 0xffff0000, RZ, 0xc0, !PT ;  /* 0xffff0000332a7812 */ /* 0x000fe200078ec0ff */
[----:B------:R-:W-:Y:S01]  /*7f40*/  FMUL R6, R38, R10 ;  /* 0x0000000a26067220 */ /* 0x000fe20000400000 */
[----:B------:R-:W-:Y:S01]  /*7f50*/  F2FP.BF16.F32.PACK_AB R52, R2, R0 ;  /* 0x000000000234723e */ /* 0x000fe200000010ff */
[----:B------:R-:W-:Y:S01]  /*7f60*/  FMUL R11, R38, R11 ;  /* 0x0000000b260b7220 */ /* 0x000fe20000400000 */
[----:B------:R-:W-:Y:S01]  /*7f70*/  F2FP.BF16.F32.PACK_AB R53, R7, R3 ;  /* 0x000000030735723e */ /* 0x000fe200000010ff */
        /* <DEDUP_REMOVED lines=20> */
[C---:B------:R-:W-:Y:S01]  /*80c0*/  FMUL R12, R38.reuse, R16 ;  /* 0x00000010260c7220 */ /* 0x040fe20000400000 */
        /* <DEDUP_REMOVED lines=13> */
[----:B------:R1:W-:Y:S01]  /*81a0*/  STS.128 [R96+0x2000], R52 ;  /* 0x0020003460007388 */ /* 0x0003e20000000c00 */
[----:B------:R-:W-:Y:S01]  /*81b0*/  F2FP.BF16.F32.PACK_AB R70, R13, R12 ;  /* 0x0000000c0d46723e */ /* 0x000fe200000010ff */
[----:B------:R-:W-:Y:S01]  /*81c0*/  FFMA R19, R41, R40, R19 ;  /* 0x0000002829137223 */ /* 0x000fe20000000013 */
[----:B------:R-:W-:Y:S01]  /*81d0*/  LOP3.LUT R40, R64, 0xffff0000, RZ, 0xc0, !PT ;  /* 0xffff000040287812 */ /* 0x000fe200078ec0ff */
[C---:B------:R-:W-:Y:S01]  /*81e0*/  FMUL R16, R38.reuse, R20 ;  /* 0x0000001426107220 */ /* 0x040fe20000400000 */
[C---:B------:R-:W-:Y:S01]  /*81f0*/  FMUL R17, R38.reuse, R21 ;  /* 0x0000001526117220 */ /* 0x040fe20000400000 */
[C---:B------:R-:W-:Y:S01]  /*8200*/  FMUL R18, R38.reuse, R22 ;  /* 0x0000001626127220 */ /* 0x040fe20000400000 */
[----:B------:R-:W-:Y:S01]  /*8210*/  F2FP.BF16.F32.PACK_AB R71, R19, R14 ;  /* 0x0000000e1347723e */ /* 0x000fe200000010ff */
[----:B------:R-:W-:Y:S01]  /*8220*/  FMUL R23, R38, R23 ;  /* 0x0000001726177220 */ /* 0x000fe20000400000 */
[----:B------:R-:W-:Y:S01]  /*8230*/  FFMA R16, R41, R43, R16 ;  /* 0x0000002b29107223 */ /* 0x000fe20000000010 */
[----:B------:R-:W-:Y:S01]  /*8240*/  SHF.L.U32 R43, R67, 0x10, RZ ;  /* 0x00000010432b7819 */ /* 0x000fe200000006ff */
[C---:B------:R-:W-:Y:S01]  /*8250*/  FFMA R17, R41.reuse, R40, R17 ;  /* 0x0000002829117223 */ /* 0x040fe20000000011 */
[----:B------:R1:W-:Y:S01]  /*8260*/  STS.128 [R95+0x2010], R68 ;  /* 0x002010445f007388 */ /* 0x0003e20000000c00 */
        /* <DEDUP_REMOVED lines=8> */
[C---:B------:R-:W-:Y:S01]  /*82f0*/  FMUL R22, R38.reuse, R26 ;  /* 0x0000001a26167220 */ /* 0x040fe20000400000 */
[----:B------:R-:W-:Y:S01]  /*8300*/  FFMA R20, R41, R40, R20 ;  /* 0x0000002829147223 */ /* 0x000fe20000000014 */
[----:B------:R-:W-:Y:S01]  /*8310*/  LOP3.LUT R40, R67, 0xffff0000, RZ, 0xc0, !PT ;  /* 0xffff000043287812 */ /* 0x000fe200078ec0ff */
[C---:B------:R-:W-:Y:S01]  /*8320*/  FFMA R21, R41.reuse, R42, R21 ;  /* 0x0000002a29157223 */ /* 0x040fe20000000015 */
[C---:B------:R-:W-:Y:S01]  /*8330*/  FFMA R22, R41.reuse, R43, R22 ;  /* 0x0000002b29167223 */ /* 0x040fe20000000016 */
[----:B------:R-:W-:Y:S01]  /*8340*/  FMUL R27, R38, R27 ;  /* 0x0000001b261b7220 */ /* 0x000fe20000400000 */
[----:B------:R-:W-:Y:S01]  /*8350*/  SHF.L.U32 R43, R72, 0x10, RZ ;  /* 0x00000010482b7819 */ /* 0x000fe200000006ff */
[----:B------:R-:W-:Y:S01]  /*8360*/  FMUL R24, R38, R28 ;  /* 0x0000001c26187220 */ /* 0x000fe20000400000 */
[----:B------:R-:W-:Y:S01]  /*8370*/  LOP3.LUT R42, R72, 0xffff0000, RZ, 0xc0, !PT ;  /* 0xffff0000482a7812 */ /* 0x000fe200078ec0ff */
[C---:B------:R-:W-:Y:S01]  /*8380*/  FMUL R25, R38.reuse, R29 ;  /* 0x0000001d26197220 */ /* 0x040fe20000400000 */
[C---:B------:R-:W-:Y:S01]  /*8390*/  FMUL R26, R38.reuse, R30 ;  /* 0x0000001e261a7220 */ /* 0x040fe20000400000 */
[C---:B------:R-:W-:Y:S01]  /*83a0*/  FFMA R27, R41.reuse, R40, R27 ;  /* 0x00000028291b7223 */ /* 0x040fe2000000001b */
[----:B------:R-:W-:Y:S01]  /*83b0*/  FFMA R24, R41, R43, R24 ;  /* 0x0000002b29187223 */ /* 0x000fe20000000018 */
[----:B------:R-:W-:Y:S01]  /*83c0*/  LOP3.LUT R40, R73, 0xffff0000, RZ, 0xc0, !PT ;  /* 0xffff000049287812 */ /* 0x000fe200078ec0ff */
[C---:B------:R-:W-:Y:S01]  /*83d0*/  FFMA R25, R41.reuse, R42, R25 ;  /* 0x0000002a29197223 */ /* 0x040fe20000000019 */
[----:B------:R-:W-:Y:S01]  /*83e0*/  FMUL R31, R38, R31 ;  /* 0x0000001f261f7220 */ /* 0x000fe20000400000 */
[----:B------:R-:W-:Y:S01]  /*83f0*/  SHF.L.U32 R43, R74, 0x10, RZ ;  /* 0x000000104a2b7819 */ /* 0x000fe200000006ff */
[----:B------:R-:W-:Y:S01]  /*8400*/  FFMA R26, R41, R45, R26 ;  /* 0x0000002d291a7223 */ /* 0x000fe2000000001a */
        /* <DEDUP_REMOVED lines=29> */
[----:B------:R-:W-:Y:S02]  /*85e0*/  UIADD3 UR9, UPT, UPT, UR49, 0x20, URZ ;  /* 0x0000002031097890 */ /* 0x000fe4000fffe0ff */
[----:B------:R-:W-:Y:S01]  /*85f0*/  UIADD3 UR8, UPT, UPT, UR44, 0x2200, URZ ;  /* 0x000022002c087890 */ /* 0x000fe2000fffe0ff */
[----:B------:R-:W-:Y:S01]  /*8600*/  UMOV UR10, UR50 ;  /* 0x00000032000a7c82 */ /* 0x000fe20008000000 */
[----:B------:R-:W-:Y:S01]  /*8610*/  UMOV UR11, UR36 ;  /* 0x00000024000b7c82 */ /* 0x000fe20008000000 */
[----:B---3--:R-:W-:Y:S04]  /*8620*/  UIADD3 UR4, UP0, UPT, UR6, 0xa80, URZ ;  /* 0x00000a8006047890 */ /* 0x008fe8000ff1e0ff */
[----:B------:R-:W-:Y:S09]  /*8630*/  UIADD3.X UR5, UPT, UPT, URZ, UR7, URZ, UP0, !UPT ;  /* 0x00000007ff057290 */ /* 0x000ff200087fe4ff */
[----:B------:R3:W-:Y:S01]  /*8640*/  UTMASTG.3D [UR8], [UR4] ;  /* 0x00000008040073b5 */ /* 0x0007e20008010000 */
[----:B------:R0:W-:Y:S01]  /*8650*/  UTMACMDFLUSH ;  /* 0x00000000000079b7 */ /* 0x0001e20000000000 */
[----:B---3--:R-:W-:Y:S04]  /*8660*/  DEPBAR.LE SB0, 0x1 ;  /* 0x000080400000791a */ /* 0x008fe80000000000 */
.L_x_131:
[----:B------:R-:W-:Y:S05]  /*8670*/  BSYNC.RECONVERGENT B0 ;  /* 0x0000000000007941 */ /* 0x000fea0003800200 */
.L_x_130:
[----:B------:R-:W-:Y:S01]  /*8680*/  BAR.SYNC.DEFER_BLOCKING 0x1, 0x80 ;  /* 0x0042000000007b1d */ /* 0x000fe20000010000 */
[----:B------:R-:W-:Y:S04]  /*8690*/  UIADD3 UR4, UPT, UPT, UR46, 0x1, URZ ;  /* 0x000000012e047890 */ /* 0x000fe8000fffe0ff */
[----:B------:R-:W-:Y:S04]  /*86a0*/  UISETP.NE.AND UP0, UPT, UR4, 0x4, UPT ;  /* 0x000000040400788c */ /* 0x000fe8000bf05270 */
[----:B------:R-:W-:Y:S01]  /*86b0*/  USEL UR45, UR4, URZ, UP0 ;  /* 0x000000ff042d7287 */ /* 0x000fe20008000000 */
[----:B------:R3:W-:Y:S01]  /*86c0*/  @P6 SYNCS.ARRIVE.TRANS64.RED.A1T0 RZ, [R61+URZ], RZ ;  /* 0x000000ff3dff69a7 */ /* 0x0007e200081004ff */
[----:B------:R-:W-:Y:S01]  /*86d0*/  BSSY B1, `(.L_x_132) ;  /* 0x0000017000017945 */ /* 0x000fe20003800000 */
[----:B------:R-:W4:Y:S02]  /*86e0*/  @P6 SYNCS.PHASECHK.TRANS64.TRYWAIT P0, [R62+URZ+0x70], R63 ;  /* 0x0000703f3e0065a7 */ /* 0x000f2400080011ff */
[----:B----4-:R-:W-:Y:S01]  /*86f0*/  @P6 SEL R46, RZ, 0x1, !P0 ;  /* 0x00000001ff2e6807 */ /* 0x010fe20004000000 */
[----:B---3--:R-:W-:Y:S06]  /*8700*/  @!P6 BRA `(.L_x_133) ;  /* 0x00000000004ce947 */ /* 0x008fec0003800000 */
        /* <DEDUP_REMOVED lines=9> */
[----:B------:R-:W-:Y:S04]  /*87a0*/  SHF.L.U32 R5, R93, 0x1f, RZ ;  /* 0x0000001f5d057819 */ /* 0x000fe800000006ff */
[----:B------:R-:W3:Y:S02]  /*87b0*/  SYNCS.PHASECHK.TRANS64.TRYWAIT P0, [R62+URZ+0x70], R5 ;  /* 0x000070053e0075a7 */ /* 0x000ee400080011ff */
[----:B---3--:R-:W-:Y:S05]  /*87c0*/  @!P0 BRA `(.L_x_136) ;  /* 0x0000002400e08947 */ /* 0x008fea0003800000 */
.L_x_135:
[----:B------:R-:W-:Y:S05]  /*87d0*/  BSYNC B0 ;  /* 0x0000000000007941 */ /* 0x000fea0003800000 */
.L_x_134:
[----:B------:R-:W-:Y:S02]  /*87e0*/  ISETP.NE.AND P0, PT, R60, RZ, PT ;  /* 0x000000ff3c00720c */ /* 0x000fe40003f05270 */
[----:B------:R-:W-:Y:S11]  /*87f0*/  IADD3 R47, PT, PT, R47, 0x1, RZ ;  /* 0x000000012f2f7810 */ /* 0x000ff60007ffe0ff */
[----:B------:R4:W1:Y:S04]  /*8800*/  @P0 LDS.128 R48, [R4] ;  /* 0x0000000004300984 */ /* 0x0008680000000c00 */
[----:B------:R4:W1:Y:S04]  /*8810*/  @P0 LDS.128 R56, [R3+0x10] ;  /* 0x0000100003380984 */ /* 0x0008680000000c00 */
[----:B------:R4:W1:Y:S04]  /*8820*/  @P0 LDS.128 R64, [R2+0x20] ;  /* 0x0000200002400984 */ /* 0x0008680000000c00 */
[----:B------:R4:W1:Y:S02]  /*8830*/  @P0 LDS.128 R72, [R0+0x30] ;  /* 0x0000300000480984 */ /* 0x0008640000000c00 */
.L_x_133:
[----:B------:R-:W-:Y:S05]  /*8840*/  BSYNC B1 ;  /* 0x0000000000017941 */ /* 0x000fea0003800000 */
.L_x_132:
[----:B----4-:R-:W-:Y:S05]  /*8850*/  VIADD R0, R39, 0x40 ;  /* 0x0000004027007836 */ /* 0x010fea0000000000 */
        /* <DEDUP_REMOVED lines=9> */
[----:B------:R-:W4:Y:S01]  /*88f0*/  LDCU.64 UR6, c[0x4][0x78] ;  /* 0x01000f00ff0677ac */ /* 0x000f220008000a00 */
[----:B------:R-:W1:Y:S01]  /*8900*/  LDC.64 R2, c[0x4][R3] ;  /* 0x0100000003027b82 */ /* 0x000e620000000a00 */
[----:B------:R-:W5:Y:S01]  /*8910*/  LDCU.64 UR4, c[0x4][0x10] ;  /* 0x01000200ff0477ac */ /* 0x000f620008000a00 */
[----:B---3--:R-:W-:Y:S01]  /*8920*/  MOV R5, UR9 ;  /* 0x0000000900057c02 */ /* 0x008fe20008000f00 */
[----:B------:R-:W-:Y:S01]  /*8930*/  IMAD.U32 R4, RZ, RZ, UR8 ;  /* 0x00000008ff047e24 */ /* 0x000fe2000f8e00ff */
[----:B----4-:R-:W-:Y:S01]  /*8940*/  MOV R7, UR7 ;  /* 0x0000000700077c02 */ /* 0x010fe20008000f00 */
[----:B------:R-:W-:Y:S01]  /*8950*/  IMAD.U32 R6, RZ, RZ, UR6 ;  /* 0x00000006ff067e24 */ /* 0x000fe2000f8e00ff */
[----:B-----5:R-:W-:Y:S01]  /*8960*/  MOV R11, UR5 ;  /* 0x00000005000b7c02 */ /* 0x020fe20008000f00 */
[----:B------:R-:W-:Y:S02]  /*8970*/  IMAD.U32 R10, RZ, RZ, UR4 ;  /* 0x00000004ff0a7e24 */ /* 0x000fe4000f8e00ff */
[----:B------:R-:W-:Y:S07]  /*8980*/  LEPC R20, `(.L_x_137) ;  /* 0x000000001014794e */ /* 0x000fee0000000000 */
[----:B-12---:R-:W-:Y:S05]  /*8990*/  CALL.ABS.NOINC R2 ;  /* 0x0000000002007343 */ /* 0x006fea0003c00000 */
.L_x_137:
        /* <DEDUP_REMOVED lines=10> */
[----:B---3--:R-:W1:Y:S01]  /*8a40*/  LDTM.x32 R4, tmem[UR4+0x40] ;  /* 0x00004004000479ee */ /* 0x008e6200082c0000 */
        /* <DEDUP_REMOVED lines=136> */
.L_x_139:
[----:B------:R-:W-:Y:S05]  /*92d0*/  BSYNC.RECONVERGENT B0 ;  /* 0x0000000000007941 */ /* 0x000fea0003800200 */
.L_x_138:
        /* <DEDUP_REMOVED lines=21> */
.L_x_143:
[----:B------:R-:W-:Y:S05]  /*9430*/  BSYNC B0 ;  /* 0x0000000000007941 */ /* 0x000fea0003800000 */
.L_x_142:
[----:B------:R-:W-:Y:S11]  /*9440*/  ISETP.NE.AND P0, PT, R60, RZ, PT ;  /* 0x000000ff3c00720c */ /* 0x000ff60003f05270 */
[----:B------:R-:W-:Y:S02]  /*9450*/  @!UPT UIADD3 URZ, UPT, UPT, URZ, URZ, URZ ;  /* 0x000000fffffff290 */ /* 0x000fe4000fffe0ff */
[----:B------:R4:W1:Y:S04]  /*9460*/  @P0 LDS.128 R48, [R3] ;  /* 0x0000000003300984 */ /* 0x0008680000000c00 */
[----:B------:R4:W1:Y:S04]  /*9470*/  @P0 LDS.128 R56, [R2+0x10] ;  /* 0x0000100002380984 */ /* 0x0008680000000c00 */
[----:B------:R4:W1:Y:S04]  /*9480*/  @P0 LDS.128 R64, [R0+0x20] ;  /* 0x0000200000400984 */ /* 0x0008680000000c00 */
[----:B------:R4:W1:Y:S02]  /*9490*/  @P0 LDS.128 R72, [R47+0x30] ;  /* 0x000030002f480984 */ /* 0x0008640000000c00 */
.L_x_141:
[----:B------:R-:W-:Y:S05]  /*94a0*/  BSYNC B1 ;  /* 0x0000000000017941 */ /* 0x000fea0003800000 */
.L_x_140:
        /* <DEDUP_REMOVED lines=21> */
.L_x_145:
[----:B------:R-:W-:Y:S01]  /*9600*/  ISETP.NE.AND P0, PT, R98, RZ, PT ;  /* 0x000000ff6200720c */ /* 0x000fe20003f05270 */
[----:B------:R-:W-:Y:S05]  /*9610*/  WARPSYNC.ALL ;  /* 0x0000000000007948 */ /* 0x000fea0003800000 */
[----:B------:R-:W-:Y:S01]  /*9620*/  R2UR UR4, R39 ;  /* 0x00000000270472ca */ /* 0x000fe200000e0000 */
[----:B------:R-:W-:Y:S01]  /*9630*/  BSSY.RECONVERGENT B0, `(.L_x_146) ;  /* 0x000008c000007945 */ /* 0x000fe20003800200 */
[C---:B-1----:R-:W-:Y:S02]  /*9640*/  SHF.L.U32 R40, R48.reuse, 0x10, RZ ;  /* 0x0000001030287819 */ /* 0x042fe400000006ff */
[----:B------:R-:W-:Y:S02]  /*9650*/  LOP3.LUT R42, R48, 0xffff0000, RZ, 0xc0, !PT ;  /* 0xffff0000302a7812 */ /* 0x000fe400078ec0ff */
[C---:B------:R-:W-:Y:S02]  /*9660*/  SHF.L.U32 R43, R49.reuse, 0x10, RZ ;  /* 0x00000010312b7819 */ /* 0x040fe400000006ff */
[----:B------:R-:W-:Y:S02]  /*9670*/  LOP3.LUT R44, R49, 0xffff0000, RZ, 0xc0, !PT ;  /* 0xffff0000312c7812 */ /* 0x000fe400078ec0ff */
[C---:B------:R-:W-:Y:S02]  /*9680*/  SHF.L.U32 R45, R50.reuse, 0x10, RZ ;  /* 0x00000010322d7819 */ /* 0x040fe400000006ff */
[----:B------:R-:W-:Y:S01]  /*9690*/  LOP3.LUT R46, R50, 0xffff0000, RZ, 0xc0, !PT ;  /* 0xffff0000322e7812 */ /* 0x000fe200078ec0ff */
[----:B---3--:R-:W1:Y:S01]  /*96a0*/  LDTM.x32 R4, tmem[UR4+0x60] ;  /* 0x00006004000479ee */ /* 0x008e6200082c0000 */
[C---:B------:R-:W-:Y:S01]  /*96b0*/  SHF.L.U32 R47, R51.reuse, 0x10, RZ ;  /* 0x00000010332f7819 */ /* 0x040fe200000006ff */
[----:B------:R-:W-:Y:S01]  /*96c0*/  NOP ;  /* 0x0000000000007918 */ /* 0x000fe20000000000 */
[----:B------:R-:W-:Y:S02]  /*96d0*/  LOP3.LUT R48, R51, 0xffff0000, RZ, 0xc0, !PT ;  /* 0xffff000033307812 */ /* 0x000fe400078ec0ff */
[C---:B------:R-:W-:Y:S02]  /*96e0*/  SHF.L.U32 R49, R56.reuse, 0x10, RZ ;  /* 0x0000001038317819 */ /* 0x040fe400000006ff */
[----:B------:R-:W-:Y:S02]  /*96f0*/  LOP3.LUT R51, R56, 0xffff0000, RZ, 0xc0, !PT ;  /* 0xffff000038337812 */ /* 0x000fe400078ec0ff */
[C---:B------:R-:W-:Y:S02]  /*9700*/  SHF.L.U32 R50, R57.reuse, 0x10, RZ ;  /* 0x0000001039327819 */ /* 0x040fe400000006ff */
[----:B------:R-:W-:Y:S02]  /*9710*/  LOP3.LUT R52, R57, 0xffff0000, RZ, 0xc0, !PT ;  /* 0xffff000039347812 */ /* 0x000fe400078ec0ff */
[C---:B------:R-:W-:Y:S02]  /*9720*/  SHF.L.U32 R53, R58.reuse, 0x10, RZ ;  /* 0x000000103a357819 */ /* 0x040fe400000006ff */
[----:B------:R-:W-:Y:S02]  /*9730*/  LOP3.LUT R54, R58, 0xffff0000, RZ, 0xc0, !PT ;  /* 0xffff00003a367812 */ /* 0x000fe400078ec0ff */
[C---:B------:R-:W-:Y:S02]  /*9740*/  SHF.L.U32 R55, R59.reuse, 0x10, RZ ;  /* 0x000000103b377819 */ /* 0x040fe400000006ff */
[----:B------:R-:W-:Y:S02]  /*9750*/  IADD3 R102, PT, PT, R100, 0xf0, RZ ;  /* 0x000000f064667810 */ /* 0x000fe40007ffe0ff */
[----:B------:R-:W-:Y:S02]  /*9760*/  LOP3.LUT R56, R59, 0xffff0000, RZ, 0xc0, !PT ;  /* 0xffff00003b387812 */ /* 0x000fe400078ec0ff */
[----:B------:R-:W-:Y:S01]  /*9770*/  SHF.L.U32 R57, R64, 0x10, RZ ;  /* 0x0000001040397819 */ /* 0x000fe200000006ff */
[----:B-1----:R-:W-:Y:S01]  /*9780*/  FMUL R4, R38, R4 ;  /* 0x0000000426047220 */ /* 0x002fe20000400000 */
[----:B------:R-:W-:Y:S01]  /*9790*/  LOP3.LUT R58, R64, 0xffff0000, RZ, 0xc0, !PT ;  /* 0xffff0000403a7812 */ /* 0x000fe200078ec0ff */
[----:B------:R-:W-:Y:S01]  /*97a0*/  FMUL R5, R38, R5 ;  /* 0x0000000526057220 */ /* 0x000fe20000400000 */
[----:B------:R-:W-:Y:S01]  /*97b0*/  LOP3.LUT R116, R102, 0xfefffff8, RZ, 0xc0, !PT ;  /* 0xfefffff866747812 */ /* 0x000fe200078ec0ff */
[C---:B------:R-:W-:Y:S01]  /*97c0*/  FFMA R4, R41.reuse, R40, R4 ;  /* 0x0000002829047223 */ /* 0x040fe20000000004 */
[C---:B------:R-:W-:Y:S01]  /*97d0*/  FMUL R6, R38.reuse, R6 ;  /* 0x0000000626067220 */ /* 0x040fe20000400000 */
[----:B------:R-:W-:Y:S01]  /*97e0*/  FFMA R5, R41, R42, R5 ;  /* 0x0000002a29057223 */ /* 0x000fe20000000005 */
[----:B------:R-:W-:Y:S01]  /*97f0*/  SHF.L.U32 R59, R65, 0x10, RZ ;  /* 0x00000010413b7819 */ /* 0x000fe200000006ff */
[----:B------:R1:W-:Y:S01]  /*9800*/  SYNCS.ARRIVE.TRANS64.RED.A1T0 RZ, [R116+URZ], RZ ;  /* 0x000000ff74ff79a7 */ /* 0x0003e200081004ff */
[----:B------:R-:W-:Y:S01]  /*9810*/  FFMA R6, R41, R43, R6 ;  /* 0x0000002b29067223 */ /* 0x000fe20000000006 */
[C---:B------:R-:W-:Y:S01]  /*9820*/  FMUL R7, R38.reuse, R7 ;  /* 0x0000000726077220 */ /* 0x040fe20000400000 */
[----:B------:R-:W-:Y:S01]  /*9830*/  F2FP.BF16.F32.PACK_AB R104, R5, R4 ;  /* 0x000000040568723e */ /* 0x000fe200000010ff */
[C---:B------:R-:W-:Y:S01]  /*9840*/  FMUL R8, R38.reuse, R8 ;  /* 0x0000000826087220 */ /* 0x040fe20000400000 */
[----:B------:R-:W-:Y:S01]  /*9850*/  FMUL R9, R38, R9 ;  /* 0x0000000926097220 */ /* 0x000fe20000400000 */
[----:B------:R-:W-:Y:S01]  /*9860*/  LOP3.LUT R60, R65, 0xffff0000, RZ, 0xc0, !PT ;  /* 0xffff0000413c7812 */ /* 0x000fe200078ec0ff */
[C---:B------:R-:W-:Y:S01]  /*9870*/  FFMA R7, R41.reuse, R44, R7 ;  /* 0x0000002c29077223 */ /* 0x040fe20000000007 */
[C---:B------:R-:W-:Y:S01]  /*9880*/  FFMA R8, R41.reuse, R45, R8 ;  /* 0x0000002d29087223 */ /* 0x040fe20000000008 */
[----:B------:R-:W-:Y:S01]  /*9890*/  SHF.L.U32 R61, R66, 0x10, RZ ;  /* 0x00000010423d7819 */ /* 0x000fe200000006ff */
[----:B------:R-:W-:Y:S01]  /*98a0*/  FFMA R9, R41, R46, R9 ;  /* 0x0000002e29097223 */ /* 0x000fe20000000009 */
[C---:B------:R-:W-:Y:S01]  /*98b0*/  FMUL R10, R38.reuse, R10 ;  /* 0x0000000a260a7220 */ /* 0x040fe20000400000 */
[----:B------:R-:W-:Y:S01]  /*98c0*/  F2FP.BF16.F32.PACK_AB R105, R7, R6 ;  /* 0x000000060769723e */ /* 0x000fe200000010ff */
[C---:B------:R-:W-:Y:S01]  /*98d0*/  FMUL R11, R38.reuse, R11 ;  /* 0x0000000b260b7220 */ /* 0x040fe20000400000 */
[----:B------:R-:W-:Y:S01]  /*98e0*/  FMUL R0, R38, R12 ;  /* 0x0000000c26007220 */ /* 0x000fe20000400000 */
[----:B------:R-:W-:Y:S01]  /*98f0*/  F2FP.BF16.F32.PACK_AB R106, R9, R8 ;  /* 0x00000008096a723e */ /* 0x000fe200000010ff */
[C---:B------:R-:W-:Y:S01]  /*9900*/  FFMA R10, R41.reuse, R47, R10 ;  /* 0x0000002f290a7223 */ /* 0x040fe2000000000a */
[C---:B------:R-:W-:Y:S01]  /*9910*/  FFMA R11, R41.reuse, R48, R11 ;  /* 0x00000030290b7223 */ /* 0x040fe2000000000b */
[----:B------:R-:W-:Y:S01]  /*9920*/  LOP3.LUT R62, R66, 0xffff0000, RZ, 0xc0, !PT ;  /* 0xffff0000423e7812 */ /* 0x000fe200078ec0ff */
[----:B------:R-:W-:Y:S01]  /*9930*/  FFMA R0, R41, R49, R0 ;  /* 0x0000003129007223 */ /* 0x000fe20000000000 */
[C---:B------:R-:W-:Y:S01]  /*9940*/  FMUL R2, R38.reuse, R13 ;  /* 0x0000000d26027220 */ /* 0x040fe20000400000 */
[----:B------:R-:W-:Y:S01]  /*9950*/  SHF.L.U32 R63, R67, 0x10, RZ ;  /* 0x00000010433f7819 */ /* 0x000fe200000006ff */
[C---:B------:R-:W-:Y:S01]  /*9960*/  FMUL R3, R38.reuse, R14 ;  /* 0x0000000e26037220 */ /* 0x040fe20000400000 */
[----:B------:R-:W-:Y:S01]  /*9970*/  F2FP.BF16.F32.PACK_AB R107, R11, R10 ;  /* 0x0000000a0b6b723e */ /* 0x000fe200000010ff */
[----:B------:R-:W-:Y:S01]  /*9980*/  FFMA R2, R41, R51, R2 ;  /* 0x0000003329027223 */ /* 0x000fe20000000002 */
[C---:B------:R-:W-:Y:S01]  /*9990*/  FMUL R15, R38.reuse, R15 ;  /* 0x0000000f260f7220 */ /* 0x040fe20000400000 */
[C---:B------:R-:W-:Y:S01]  /*99a0*/  FMUL R12, R38.reuse, R16 ;  /* 0x00000010260c7220 */ /* 0x040fe20000400000 */
[----:B------:R-:W-:Y:S01]  /*99b0*/  FMUL R13, R38, R17 ;  /* 0x00000011260d7220 */ /* 0x000fe20000400000 */
[----:B------:R1:W-:Y:S01]  /*99c0*/  STS.128 [R96+0x6000], R104 ;  /* 0x0060006860007388 */ /* 0x0003e20000000c00 */
[----:B------:R-:W-:Y:S01]  /*99d0*/  LOP3.LUT R64, R67, 0xffff0000, RZ, 0xc0, !PT ;  /* 0xffff000043407812 */ /* 0x000fe200078ec0ff */
[C---:B------:R-:W-:Y:S01]  /*99e0*/  FFMA R3, R41.reuse, R50, R3 ;  /* 0x0000003229037223 */ /* 0x040fe20000000003 */
[----:B------:R-:W-:Y:S01]  /*99f0*/  SHF.L.U32 R65, R72, 0x10, RZ ;  /* 0x0000001048417819 */ /* 0x000fe200000006ff */
[C---:B------:R-:W-:Y:S01]  /*9a00*/  FFMA R15, R41.reuse, R52, R15 ;  /* 0x00000034290f7223 */ /* 0x040fe2000000000f */
[----:B------:R-:W-:Y:S01]  /*9a10*/  F2FP.BF16.F32.PACK_AB R108, R2, R0 ;  /* 0x00000000026c723e */ /* 0x000fe200000010ff */
[C---:B------:R-:W-:Y:S01]  /*9a20*/  FFMA R12, R41.reuse, R53, R12 ;  /* 0x00000035290c7223 */ /* 0x040fe2000000000c */
[C---:B------:R-:W-:Y:S01]  /*9a30*/  FFMA R13, R41.reuse, R54, R13 ;  /* 0x00000036290d7223 */ /* 0x040fe2000000000d */
[C---:B------:R-:W-:Y:S01]  /*9a40*/  FMUL R14, R38.reuse, R18 ;  /* 0x00000012260e7220 */ /* 0x040fe20000400000 */
[C---:B------:R-:W-:Y:S01]  /*9a50*/  FMUL R19, R38.reuse, R19 ;  /* 0x0000001326137220 */ /* 0x040fe20000400000 */
[C---:B------:R-:W-:Y:S01]  /*9a60*/  FMUL R16, R38.reuse, R20 ;  /* 0x0000001426107220 */ /* 0x040fe20000400000 */
[C---:B------:R-:W-:Y:S01]  /*9a70*/  FMUL R17, R38.reuse, R21 ;  /* 0x0000001526117220 */ /* 0x040fe20000400000 */
[C---:B------:R-:W-:Y:S01]  /*9a80*/  FFMA R14, R41.reuse, R55, R14 ;  /* 0x00000037290e7223 */ /* 0x040fe2000000000e */
        /* <DEDUP_REMOVED lines=9> */
[----:B------:R-:W-:Y:S01]  /*9b20*/  FFMA R23, R41, R60, R23 ;  /* 0x0000003c29177223 */ /* 0x000fe20000000017 */
[C---:B------:R-:W-:Y:S01]  /*9b30*/  FMUL R27, R38.reuse, R27 ;  /* 0x0000001b261b7220 */ /* 0x040fe20000400000 */
[----:B------:R-:W-:Y:S01]  /*9b40*/  F2FP.BF16.F32.PACK_AB R109, R15, R3 ;  /* 0x000000030f6d723e */ /* 0x000fe200000010ff */
[----:B------:R-:W-:Y:S01]  /*9b50*/  FFMA R20, R41, R61, R20 ;  /* 0x0000003d29147223 */ /* 0x000fe20000000014 */
[----:B------:R-:W-:Y:S01]  /*9b60*/  F2FP.BF16.F32.PACK_AB R110, R13, R12 ;  /* 0x0000000c0d6e723e */ /* 0x000fe200000010ff */
[----:B------:R-:W-:Y:S01]  /*9b70*/  FMUL R24, R38, R28 ;  /* 0x0000001c26187220 */ /* 0x000fe20000400000 */
[----:B------:R-:W-:Y:S01]  /*9b80*/  F2FP.BF16.F32.PACK_AB R111, R19, R14 ;  /* 0x0000000e136f723e */ /* 0x000fe200000010ff */
[----:B------:R-:W-:Y:S01]  /*9b90*/  FFMA R21, R41, R62, R21 ;  /* 0x0000003e29157223 */ /* 0x000fe20000000015 */
[----:B------:R-:W-:Y:S01]  /*9ba0*/  LOP3.LUT R66, R72, 0xffff0000, RZ, 0xc0, !PT ;  /* 0xffff000048427812 */ /* 0x000fe200078ec0ff */
[C---:B------:R-:W-:Y:S01]  /*9bb0*/  FMUL R25, R38.reuse, R29 ;  /* 0x0000001d26197220 */ /* 0x040fe20000400000 */
[----:B------:R-:W-:Y:S01]  /*9bc0*/  SHF.L.U32 R67, R73, 0x10, RZ ;  /* 0x0000001049437819 */ /* 0x000fe200000006ff */
[----:B------:R1:W-:Y:S01]  /*9bd0*/  STS.128 [R95+0x6010], R108 ;  /* 0x0060106c5f007388 */ /* 0x0003e20000000c00 */
[----:B------:R-:W-:Y:S01]  /*9be0*/  FFMA R22, R41, R63, R22 ;  /* 0x0000003f29167223 */ /* 0x000fe20000000016 */
[----:B------:R-:W-:Y:S01]  /*9bf0*/  LOP3.LUT R68, R73, 0xffff0000, RZ, 0xc0, !PT ;  /* 0xffff000049447812 */ /* 0x000fe200078ec0ff */
[----:B------:R-:W-:Y:S01]  /*9c00*/  FMUL R26, R38, R30 ;  /* 0x0000001e261a7220 */ /* 0x000fe20000400000 */
[C---:B------:R-:W-:Y:S01]  /*9c10*/  FFMA R27, R41.reuse, R64, R27 ;  /* 0x00000040291b7223 */ /* 0x040fe2000000001b */
[----:B------:R-:W-:Y:S01]  /*9c20*/  SHF.L.U32 R69, R74, 0x10, RZ ;  /* 0x000000104a457819 */ /* 0x000fe200000006ff */
[----:B------:R-:W-:Y:S01]  /*9c30*/  FMUL R31, R38, R31 ;  /* 0x0000001f261f7220 */ /* 0x000fe20000400000 */
[C---:B------:R-:W-:Y:S01]  /*9c40*/  FFMA R24, R41.reuse, R65, R24 ;  /* 0x0000004129187223 */ /* 0x040fe20000000018 */
[----:B------:R-:W-:Y:S01]  /*9c50*/  LOP3.LUT R70, R74, 0xffff0000, RZ, 0xc0, !PT ;  /* 0xffff00004a467812 */ /* 0x000fe200078ec0ff */
[C---:B------:R-:W-:Y:S01]  /*9c60*/  FMUL R28, R38.reuse, R32 ;  /* 0x00000020261c7220 */ /* 0x040fe20000400000 */
[----:B------:R-:W-:Y:S01]  /*9c70*/  FFMA R25, R41, R66, R25 ;  /* 0x0000004229197223 */ /* 0x000fe20000000019 */
[----:B------:R-:W-:Y:S01]  /*9c80*/  SHF.L.U32 R71, R75, 0x10, RZ ;  /* 0x000000104b477819 */ /* 0x000fe200000006ff */
[C---:B------:R-:W-:Y:S01]  /*9c90*/  FMUL R29, R38.reuse, R33 ;  /* 0x00000021261d7220 */ /* 0x040fe20000400000 */
[----:B------:R-:W-:Y:S01]  /*9ca0*/  FFMA R26, R41, R67, R26 ;  /* 0x00000043291a7223 */ /* 0x000fe2000000001a */
[----:B------:R-:W-:Y:S01]  /*9cb0*/  LOP3.LUT R72, R75, 0xffff0000, RZ, 0xc0, !PT ;  /* 0xffff00004b487812 */ /* 0x000fe200078ec0ff */
        /* <DEDUP_REMOVED lines=8> */
[----:B------:R-:W-:Y:S01]  /*9d40*/  FFMA R30, R41, R71, R30 ;  /* 0x00000047291e7223 */ /* 0x000fe2000000001e */
[----:B------:R-:W-:Y:S01]  /*9d50*/  F2FP.BF16.F32.PACK_AB R115, R27, R22 ;  /* 0x000000161b73723e */ /* 0x000fe200000010ff */
[----:B------:R-:W-:Y:S01]  /*9d60*/  FFMA R35, R41, R72, R35 ;  /* 0x0000004829237223 */ /* 0x000fe20000000023 */
[----:B------:R-:W-:Y:S02]  /*9d70*/  F2FP.BF16.F32.PACK_AB R100, R25, R24 ;  /* 0x000000181964723e */ /* 0x000fe400000010ff */
[----:B------:R-:W-:Y:S01]  /*9d80*/  F2FP.BF16.F32.PACK_AB R101, R31, R26 ;  /* 0x0000001a1f65723e */ /* 0x000fe200000010ff */
[----:B------:R1:W-:Y:S01]  /*9d90*/  STS.128 [R94+0x6020], R112 ;  /* 0x006020705e007388 */ /* 0x0003e20000000c00 */
        /* <DEDUP_REMOVED lines=21> */
.L_x_147:
[----:B------:R-:W-:Y:S05]  /*9ef0*/  BSYNC.RECONVERGENT B0 ;  /* 0x0000000000007941 */ /* 0x000fea0003800200 */
.L_x_146:
[----:B------:R-:W-:Y:S01]  /*9f00*/  BAR.SYNC.DEFER_BLOCKING 0x1, 0x80 ;  /* 0x0042000000007b1d */ /* 0x000fe20000010000 */
[----:B------:R-:W-:Y:S01]  /*9f10*/  UISETP.NE.AND UP0, UPT, UR47, -0x4, UPT ;  /* 0xfffffffc2f00788c */ /* 0x000fe2000bf05270 */
[----:B------:R-:W-:Y:S08]  /*9f20*/  IADD3 R0, PT, PT, R36, 0x1, RZ ;  /* 0x0000000124007810 */ /* 0x000ff00007ffe0ff */
[----:B------:R-:W-:Y:S05]  /*9f30*/  BRA.U !UP0, `(.L_x_148) ;  /* 0x0000000108287547 */ /* 0x000fea000b800000 */
[----:B------:R-:W-:Y:S01]  /*9f40*/  ISETP.NE.AND P0, PT, R99, RZ, PT ;  /* 0x000000ff6300720c */ /* 0x000fe20003f05270 */
[----:B------:R-:W-:Y:S01]  /*9f50*/  IMAD.U32 R3, RZ, RZ, UR46 ;  /* 0x0000002eff037e24 */ /* 0x000fe2000f8e00ff */
[----:B------:R-:W-:Y:S01]  /*9f60*/  UIADD3 UR4, UPT, UPT, UR46, 0x1, URZ ;  /* 0x000000012e047890 */ /* 0x000fe2000fffe0ff */
[----:B------:R-:W-:Y:S03]  /*9f70*/  IMAD.U32 R2, RZ, RZ, UR57 ;  /* 0x00000039ff027e24 */ /* 0x000fe6000f8e00ff */
[----:B------:R-:W-:Y:S04]  /*9f80*/  UISETP.NE.AND UP0, UPT, UR4, 0x4, UPT ;  /* 0x000000040400788c */ /* 0x000fe8000bf05270 */
[----:B------:R-:W-:Y:S03]  /*9f90*/  USEL UR46, UR4, URZ, UP0 ;  /* 0x000000ff042e7287 */ /* 0x000fe60008000000 */
[----:B------:R-:W-:Y:S05]  /*9fa0*/  @P0 LEA R3, R3, UR44, 0x3 ;  /* 0x0000002c03030c11 */ /* 0x000fea000f8e18ff */
[----:B------:R-:W-:Y:S05]  /*9fb0*/  @P0 VIADD R3, R3, 0x90 ;  /* 0x0000009003030836 */ /* 0x000fea0000000000 */
[----:B------:R-:W-:Y:S04]  /*9fc0*/  @P0 PRMT R2, R2, 0x654, R3 ;  /* 0x0000065402020816 */ /* 0x000fe80000000003 */
[----:B------:R3:W-:Y:S03]  /*9fd0*/  @P0 SYNCS.ARRIVE.TRANS64.RED.A1T0 RZ, [R2+URZ], RZ ;  /* 0x000000ff02ff09a7 */ /* 0x0007e600081004ff */
.L_x_148:
[----:B------:R-:W-:Y:S01]  /*9fe0*/  R2UR UR4, R86 ;  /* 0x00000000560472ca */ /* 0x000fe200000e0000 */
[----:B------:R-:W-:Y:S01]  /*9ff0*/  UISETP.NE.AND UP0, UPT, UR62, URZ, UPT ;  /* 0x000000ff3e00728c */ /* 0x000fe2000bf05270 */
[----:B------:R-:W-:Y:S01]  /*a000*/  ISETP.NE.AND P0, PT, R89, 0x2, PT ;  /* 0x000000025900780c */ /* 0x000fe20003f05270 */
[----:B------:R-:W-:Y:S01]  /*a010*/  UIADD3 UR47, UPT, UPT, UR47, 0x4, URZ ;  /* 0x000000042f2f7890 */ /* 0x000fe2000fffe0ff */
[----:B------:R-:W-:Y:S01]  /*a020*/  ISETP.NE.AND P1, PT, R0, 0x2, PT ;  /* 0x000000020000780c */ /* 0x000fe20003f25270 */
[----:B------:R-:W-:Y:S01]  /*a030*/  UIADD3 UR12, UPT, UPT, UR37, UR63, URZ ;  /* 0x0000003f250c7290 */ /* 0x000fe2000fffe0ff */
[----:B---3--:R-:W-:Y:S01]  /*a040*/  SEL R2, RZ, 0x1, P0 ;  /* 0x00000001ff027807 */ /* 0x008fe20000000000 */
[----:B------:R-:W-:Y:S01]  /*a050*/  UMOV UR36, UR61 ;  /* 0x0000003d00247c82 */ /* 0x000fe20008000000 */
[----:B------:R-:W-:Y:S02]  /*a060*/  SEL R3, RZ, 0x1, P1 ;  /* 0x00000001ff037807 */ /* 0x000fe40000800000 */
[----:B------:R-:W-:Y:S02]  /*a070*/  LOP3.LUT R91, R91, R2, RZ, 0x3c, !PT ;  /* 0x000000025b5b7212 */ /* 0x000fe400078e3cff */
[----:B------:R-:W-:Y:S01]  /*a080*/  LOP3.LUT R92, R92, R3, RZ, 0x3c, !PT ;  /* 0x000000035c5c7212 */ /* 0x000fe200078e3cff */
[----:B------:R-:W-:Y:S01]  /*a090*/  UIADD3 UR20, UPT, UPT, UR38, UR4, URZ ;  /* 0x0000000426147290 */ /* 0x000fe2000fffe0ff */
[----:B------:R-:W-:Y:S02]  /*a0a0*/  SEL R89, R89, RZ, P0 ;  /* 0x000000ff59597207 */ /* 0x000fe40000000000 */
[----:B------:R-:W-:Y:S01]  /*a0b0*/  SEL R36, R0, RZ, P1 ;  /* 0x000000ff00247207 */ /* 0x000fe20000800000 */
[----:B------:R-:W-:Y:S08]  /*a0c0*/  BRA.U UP0, `(.L_x_149) ;  /* 0xffffffbd00fc7547 */ /* 0x000ff0000b83ffff */
[----:B------:R-:W3:Y:S01]  /*a0d0*/  LDCU.64 UR4, c[0x0][0xc88] ;  /* 0x00019100ff0477ac */ /* 0x000ee20008000a00 */
[----:B------:R-:W4:Y:S01]  /*a0e0*/  LDCU.64 UR6, c[0x0][0xc90] ;  /* 0x00019200ff0677ac */ /* 0x000f220008000a00 */
[----:B---3--:R-:W-:Y:S02]  /*a0f0*/  ISETP.NE.U32.AND P2, PT, RZ, UR4, PT ;  /* 0x00000004ff007c0c */ /* 0x008fe4000bf45070 */
[----:B----4-:R-:W-:Y:S02]  /*a100*/  ISETP.NE.U32.AND P1, PT, RZ, UR6, PT ;  /* 0x00000006ff007c0c */ /* 0x010fe4000bf25070 */
[----:B------:R-:W-:Y:S02]  /*a110*/  ISETP.NE.AND.EX P2, PT, RZ, UR5, PT, P2 ;  /* 0x00000005ff007c0c */ /* 0x000fe4000bf45320 */
[----:B------:R-:W-:-:S13]  /*a120*/  ISETP.NE.AND.EX P0, PT, RZ, UR7, PT, P1 ;  /* 0x00000007ff007c0c */ /* 0x000fda000bf05310 */
[----:B------:R-:W-:Y:S05]  /*a130*/  @P2 BRA P0, `(.L_x_150) ;  /* 0x00000000003c2947 */ /* 0x000fea0000000000 */
[----:B------:R-:W-:-:S13]  /*a140*/  ISETP.NE.AND.EX P1, PT, RZ, UR7, PT, P1 ;  /* 0x00000007ff007c0c */ /* 0x000fda000bf25310 */
[----:B------:R-:W-:Y:S05]  /*a150*/  @P1 BRA `(.L_x_151) ;  /* 0x00000000000c1947 */ /* 0x000fea0003800000 */
[----:B------:R-:W-:-:S13]  /*a160*/  FSETP.NEU.AND P0, PT, R41, RZ, PT ;  /* 0x000000ff2900720b */ /* 0x000fda0003f0d000 */
[----:B------:R-:W-:Y:S05]  /*a170*/  @!P0 EXIT ;  /* 0x000000000000894d */ /* 0x000fea0003800000 */
[----:B------:R-:W-:Y:S05]  /*a180*/  BRA `(.L_x_150) ;  /* 0x0000000000287947 */ /* 0x000fea0003800000 */
.L_x_151:
[----:B------:R-:W-:Y:S01]  /*a190*/  ISETP.NE.AND P0, PT, R88, RZ, PT ;  /* 0x000000ff5800720c */ /* 0x000fe20003f05270 */
[----:B------:R-:W-:-:S12]  /*a1a0*/  BSSY.RECONVERGENT B0, `(.L_x_150) ;  /* 0x0000008000007945 */ /* 0x000fd80003800200 */
[----:B------:R-:W-:Y:S05]  /*a1b0*/  @P0 BRA `(.L_x_152) ;  /* 0x0000000000100947 */ /* 0x000fea0003800000 */
[----:B------:R-:W-:-:S04]  /*a1c0*/  ISETP.NE.U32.AND P0, PT, RZ, UR4, PT ;  /* 0x00000004ff007c0c */ /* 0x000fc8000bf05070 */
[----:B------:R-:W-:-:S13]  /*a1d0*/  ISETP.NE.AND.EX P0, PT, RZ, UR5, PT, P0 ;  /* 0x00000005ff007c0c */ /* 0x000fda000bf05300 */
[----:B------:R-:W-:Y:S05]  /*a1e0*/  @!P0 EXIT ;  /* 0x000000000000894d */ /* 0x000fea0003800000 */
[----:B------:R-:W-:Y:S05]  /*a1f0*/  BRA `(.L_x_153) ;  /* 0x0000000000087947 */ /* 0x000fea0003800000 */
.L_x_152:
[----:B------:R-:W-:-:S13]  /*a200*/  FSETP.NEU.AND P0, PT, R41, RZ, PT ;  /* 0x000000ff2900720b */ /* 0x000fda0003f0d000 */
[----:B------:R-:W-:Y:S05]  /*a210*/  @!P0 EXIT ;  /* 0x000000000000894d */ /* 0x000fea0003800000 */
.L_x_153:
[----:B------:R-:W-:Y:S05]  /*a220*/  BSYNC.RECONVERGENT B0 ;  /* 0x0000000000007941 */ /* 0x000fea0003800200 */
.L_x_150:
[----:B------:R-:W-:Y:S01]  /*a230*/  ULEA UR6, UR46, UR44, 0x3 ;  /* 0x0000002c2e067291 */ /* 0x000fe2000f8e18ff */
[----:B------:R-:W-:-:S04]  /*a240*/  DEPBAR.LE SB0, 0x0 ;  /* 0x000080000000791a */ /* 0x000fc80000000000 */
[----:B------:R-:W-:-:S04]  /*a250*/  UIADD3 UR6, UPT, UPT, UR6, 0x90, URZ ;  /* 0x0000009006067890 */ /* 0x000fc8000fffe0ff */
[----:B------:R-:W-:-:S09]  /*a260*/  UPRMT UR6, UR57, 0x654, UR6 ;  /* 0x0000065439067896 */ /* 0x000fd20008000006 */
[----:B------:R-:W-:Y:S01]  /*a270*/  SYNCS.ARRIVE.TRANS64.RED.A1T0 RZ, [UR6], RZ ;  /* 0x000000ffffff79a7 */ /* 0x000fe20008100406 */
[----:B------:R-:W-:Y:S05]  /*a280*/  EXIT ;  /* 0x000000000000794d */ /* 0x000fea0003800000 */
.L_x_24:
[----:B--2---:R2:W3:Y:S02]  /*a290*/  SYNCS.PHASECHK.TRANS64.TRYWAIT P0, [R3+URZ+0x110], R2 ;  /* 0x00011002030075a7 */ /* 0x0044e400080011ff */
[----:B---3--:R-:W-:Y:S05]  /*a2a0*/  @!P0 NANOSLEEP.SYNCS 0x989680 ;  /* 0x009896800000895d */ /* 0x008fea0003900000 */
[----:B------:R-:W3:Y:S02]  /*a2b0*/  @!P0 SYNCS.PHASECHK.TRANS64 P0, [R3+URZ+0x110], R2 ;  /* 0x00011002030085a7 */ /* 0x000ee400080010ff */
[----:B---3--:R-:W-:Y:S05]  /*a2c0*/  @!P0 BRA `(.L_x_24) ;  /* 0xfffffffc00f08947 */ /* 0x008fea000383ffff */
[----:B------:R-:W-:Y:S05]  /*a2d0*/  BRA `(.L_x_154) ;  /* 0xffffff7800447947 */ /* 0x000fea000383ffff */
.L_x_27:
[----:B-1----:R-:W-:-:S07]  /*a2e0*/  MOV R0, UR6 ;  /* 0x0000000600007c02 */ /* 0x002fce0008000f00 */
.L_x_155:
[----:B-1----:R1:W2:Y:S02]  /*a2f0*/  SYNCS.PHASECHK.TRANS64.TRYWAIT P0, [R0+URZ+0x38], R3 ;  /* 0x00003803000075a7 */ /* 0x0022a400080011ff */
[----:B--2---:R-:W-:Y:S05]  /*a300*/  @!P0 NANOSLEEP.SYNCS 0x989680 ;  /* 0x009896800000895d */ /* 0x004fea0003900000 */
[----:B------:R-:W2:Y:S02]  /*a310*/  @!P0 SYNCS.PHASECHK.TRANS64 P0, [R0+URZ+0x38], R3 ;  /* 0x00003803000085a7 */ /* 0x000ea400080010ff */
[----:B--2---:R-:W-:Y:S05]  /*a320*/  @!P0 BRA `(.L_x_155) ;  /* 0xfffffffc00f08947 */ /* 0x004fea000383ffff */
[----:B------:R-:W-:Y:S05]  /*a330*/  BRA `(.L_x_26) ;  /* 0xffffff7800b07947 */ /* 0x000fea000383ffff */
.L_x_36:
[----:B-1----:R-:W-:-:S07]  /*a340*/  MOV R0, UR14 ;  /* 0x0000000e00007c02 */ /* 0x002fce0008000f00 */
.L_x_156:
[----:B-1----:R1:W2:Y:S02]  /*a350*/  SYNCS.PHASECHK.TRANS64.TRYWAIT P0, [R0+URZ+0x38], R3 ;  /* 0x00003803000075a7 */ /* 0x0022a400080011ff */
[----:B--2---:R-:W-:Y:S05]  /*a360*/  @!P0 NANOSLEEP.SYNCS 0x989680 ;  /* 0x009896800000895d */ /* 0x004fea0003900000 */
[----:B------:R-:W2:Y:S02]  /*a370*/  @!P0 SYNCS.PHASECHK.TRANS64 P0, [R0+URZ+0x38], R3 ;  /* 0x00003803000085a7 */ /* 0x000ea400080010ff */
[----:B--2---:R-:W-:Y:S05]  /*a380*/  @!P0 BRA `(.L_x_156) ;  /* 0xfffffffc00f08947 */ /* 0x004fea000383ffff */
[----:B------:R-:W-:Y:S05]  /*a390*/  BRA `(.L_x_35) ;  /* 0xffffff7c00d07947 */ /* 0x000fea000383ffff */
.L_x_43:
[----:B-1----:R1:W4:Y:S02]  /*a3a0*/  SYNCS.PHASECHK.TRANS64.TRYWAIT P0, [R3+URZ+0xc0], R0 ;  /* 0x0000c000030075a7 */ /* 0x00232400080011ff */
[----:B----4-:R-:W-:Y:S05]  /*a3b0*/  @!P0 NANOSLEEP.SYNCS 0x989680 ;  /* 0x009896800000895d */ /* 0x010fea0003900000 */
[----:B------:R-:W4:Y:S02]  /*a3c0*/  @!P0 SYNCS.PHASECHK.TRANS64 P0, [R3+URZ+0xc0], R0 ;  /* 0x0000c000030085a7 */ /* 0x000f2400080010ff */
[----:B----4-:R-:W-:Y:S05]  /*a3d0*/  @!P0 BRA `(.L_x_43) ;  /* 0xfffffffc00f08947 */ /* 0x010fea000383ffff */
[----:B------:R-:W-:Y:S05]  /*a3e0*/  BRA `(.L_x_157) ;  /* 0xffffff8000d07947 */ /* 0x000fea000383ffff */
.L_x_47:
[----:B-1----:R-:W-:-:S07]  /*a3f0*/  MOV R0, UR4 ;  /* 0x0000000400007c02 */ /* 0x002fce0008000f00 */
.L_x_158:
[----:B-1----:R1:W2:Y:S02]  /*a400*/  SYNCS.PHASECHK.TRANS64.TRYWAIT P0, [R0+URZ], R3 ;  /* 0x00000003000075a7 */ /* 0x0022a400080011ff */
[----:B--2---:R-:W-:Y:S05]  /*a410*/  @!P0 NANOSLEEP.SYNCS 0x989680 ;  /* 0x009896800000895d */ /* 0x004fea0003900000 */
[----:B------:R-:W2:Y:S02]  /*a420*/  @!P0 SYNCS.PHASECHK.TRANS64 P0, [R0+URZ], R3 ;  /* 0x00000003000085a7 */ /* 0x000ea400080010ff */
[----:B--2---:R-:W-:Y:S05]  /*a430*/  @!P0 BRA `(.L_x_158) ;  /* 0xfffffffc00f08947 */ /* 0x004fea000383ffff */
[----:B------:R-:W-:Y:S05]  /*a440*/  BRA `(.L_x_159) ;  /* 0xffffff8800787947 */ /* 0x000fea000383ffff */
.L_x_48:
[----:B------:R-:W-:-:S07]  /*a450*/  MOV R0, UR5 ;  /* 0x0000000500007c02 */ /* 0x000fce0008000f00 */
.L_x_160:
[----:B-1----:R1:W2:Y:S02]  /*a460*/  SYNCS.PHASECHK.TRANS64.TRYWAIT P0, [R0+URZ], R3 ;  /* 0x00000003000075a7 */ /* 0x0022a400080011ff */
[----:B--2---:R-:W-:Y:S05]  /*a470*/  @!P0 NANOSLEEP.SYNCS 0x989680 ;  /* 0x009896800000895d */ /* 0x004fea0003900000 */
[----:B------:R-:W2:Y:S02]  /*a480*/  @!P0 SYNCS.PHASECHK.TRANS64 P0, [R0+URZ], R3 ;  /* 0x00000003000085a7 */ /* 0x000ea400080010ff */
[----:B--2---:R-:W-:Y:S05]  /*a490*/  @!P0 BRA `(.L_x_160) ;  /* 0xfffffffc00f08947 */ /* 0x004fea000383ffff */
[----:B------:R-:W-:Y:S05]  /*a4a0*/  BRA `(.L_x_161) ;  /* 0xffffff8800847947 */ /* 0x000fea000383ffff */
.L_x_49:
[----:B------:R-:W-:-:S07]  /*a4b0*/  MOV R0, UR5 ;  /* 0x0000000500007c02 */ /* 0x000fce0008000f00 */
.L_x_162:
[----:B-1----:R1:W2:Y:S02]  /*a4c0*/  SYNCS.PHASECHK.TRANS64.TRYWAIT P0, [R0+URZ], R3 ;  /* 0x00000003000075a7 */ /* 0x0022a400080011ff */
[----:B--2---:R-:W-:Y:S05]  /*a4d0*/  @!P0 NANOSLEEP.SYNCS 0x989680 ;  /* 0x009896800000895d */ /* 0x004fea0003900000 */
[----:B------:R-:W2:Y:S02]  /*a4e0*/  @!P0 SYNCS.PHASECHK.TRANS64 P0, [R0+URZ], R3 ;  /* 0x00000003000085a7 */ /* 0x000ea400080010ff */
[----:B--2---:R-:W-:Y:S05]  /*a4f0*/  @!P0 BRA `(.L_x_162) ;  /* 0xfffffffc00f08947 */ /* 0x004fea000383ffff */
[----:B------:R-:W-:Y:S05]  /*a500*/  BRA `(.L_x_163) ;  /* 0xffffff8800907947 */ /* 0x000fea000383ffff */
.L_x_50:
[----:B------:R-:W-:-:S07]  /*a510*/  MOV R0, UR5 ;  /* 0x0000000500007c02 */ /* 0x000fce0008000f00 */
.L_x_164:
[----:B-1----:R1:W2:Y:S02]  /*a520*/  SYNCS.PHASECHK.TRANS64.TRYWAIT P0, [R0+URZ], R3 ;  /* 0x00000003000075a7 */ /* 0x0022a400080011ff */
[----:B--2---:R-:W-:Y:S05]  /*a530*/  @!P0 NANOSLEEP.SYNCS 0x989680 ;  /* 0x009896800000895d */ /* 0x004fea0003900000 */
[----:B------:R-:W2:Y:S02]  /*a540*/  @!P0 SYNCS.PHASECHK.TRANS64 P0, [R0+URZ], R3 ;  /* 0x00000003000085a7 */ /* 0x000ea400080010ff */
[----:B--2---:R-:W-:Y:S05]  /*a550*/  @!P0 BRA `(.L_x_164) ;  /* 0xfffffffc00f08947 */ /* 0x004fea000383ffff */
[----:B------:R-:W-:Y:S05]  /*a560*/  BRA `(.L_x_165) ;  /* 0xffffff88009c7947 */ /* 0x000fea000383ffff */
.L_x_51:
[----:B------:R-:W-:-:S07]  /*a570*/  MOV R0, UR5 ;  /* 0x0000000500007c02 */ /* 0x000fce0008000f00 */
.L_x_166:
[----:B-1----:R1:W2:Y:S02]  /*a580*/  SYNCS.PHASECHK.TRANS64.TRYWAIT P0, [R0+URZ], R3 ;  /* 0x00000003000075a7 */ /* 0x0022a400080011ff */
[----:B--2---:R-:W-:Y:S05]  /*a590*/  @!P0 NANOSLEEP.SYNCS 0x989680 ;  /* 0x009896800000895d */ /* 0x004fea0003900000 */
[----:B------:R-:W2:Y:S02]  /*a5a0*/  @!P0 SYNCS.PHASECHK.TRANS64 P0, [R0+URZ], R3 ;  /* 0x00000003000085a7 */ /* 0x000ea400080010ff */
[----:B--2---:R-:W-:Y:S05]  /*a5b0*/  @!P0 BRA `(.L_x_166) ;  /* 0xfffffffc00f08947 */ /* 0x004fea000383ffff */
[----:B------:R-:W-:Y:S05]  /*a5c0*/  BRA `(.L_x_167) ;  /* 0xffffff8800a87947 */ /* 0x000fea000383ffff */
.L_x_52:
[----:B------:R-:W-:-:S07]  /*a5d0*/  MOV R0, UR5 ;  /* 0x0000000500007c02 */ /* 0x000fce0008000f00 */
.L_x_168:
[----:B-1----:R1:W2:Y:S02]  /*a5e0*/  SYNCS.PHASECHK.TRANS64.TRYWAIT P0, [R0+URZ], R3 ;  /* 0x00000003000075a7 */ /* 0x0022a400080011ff */
[----:B--2---:R-:W-:Y:S05]  /*a5f0*/  @!P0 NANOSLEEP.SYNCS 0x989680 ;  /* 0x009896800000895d */ /* 0x004fea0003900000 */
[----:B------:R-:W2:Y:S02]  /*a600*/  @!P0 SYNCS.PHASECHK.TRANS64 P0, [R0+URZ], R3 ;  /* 0x00000003000085a7 */ /* 0x000ea400080010ff */
[----:B--2---:R-:W-:Y:S05]  /*a610*/  @!P0 BRA `(.L_x_168) ;  /* 0xfffffffc00f08947 */ /* 0x004fea000383ffff */
[----:B------:R-:W-:Y:S05]  /*a620*/  BRA `(.L_x_169) ;  /* 0xffffff8800b47947 */ /* 0x000fea000383ffff */
.L_x_55:
[----:B-1----:R1:W2:Y:S02]  /*a630*/  SYNCS.PHASECHK.TRANS64.TRYWAIT P0, [R2+URZ+0x100], R5 ;  /* 0x00010005020075a7 */ /* 0x0022a400080011ff */
[----:B--2---:R-:W-:Y:S05]  /*a640*/  @!P0 NANOSLEEP.SYNCS 0x989680 ;  /* 0x009896800000895d */ /* 0x004fea0003900000 */
[----:B------:R-:W2:Y:S02]  /*a650*/  @!P0 SYNCS.PHASECHK.TRANS64 P0, [R2+URZ+0x100], R5 ;  /* 0x00010005020085a7 */ /* 0x000ea400080010ff */
[----:B--2---:R-:W-:Y:S05]  /*a660*/  @!P0 BRA `(.L_x_55) ;  /* 0xfffffffc00f08947 */ /* 0x004fea000383ffff */
[----:B------:R-:W-:Y:S05]  /*a670*/  BRA `(.L_x_170) ;  /* 0xffffff8c00107947 */ /* 0x000fea000383ffff */
.L_x_56:
[----:B------:R-:W-:-:S07]  /*a680*/  MOV R2, UR4 ;  /* 0x0000000400027c02 */ /* 0x000fce0008000f00 */
.L_x_171:
[----:B-1----:R1:W2:Y:S02]  /*a690*/  SYNCS.PHASECHK.TRANS64.TRYWAIT P0, [R2+URZ+0xd0], R5 ;  /* 0x0000d005020075a7 */ /* 0x0022a400080011ff */
[----:B--2---:R-:W-:Y:S05]  /*a6a0*/  @!P0 NANOSLEEP.SYNCS 0x989680 ;  /* 0x009896800000895d */ /* 0x004fea0003900000 */
[----:B------:R-:W2:Y:S02]  /*a6b0*/  @!P0 SYNCS.PHASECHK.TRANS64 P0, [R2+URZ+0xd0], R5 ;  /* 0x0000d005020085a7 */ /* 0x000ea400080010ff */
[----:B--2---:R-:W-:Y:S05]  /*a6c0*/  @!P0 BRA `(.L_x_171) ;  /* 0xfffffffc00f08947 */ /* 0x004fea000383ffff */
[----:B------:R-:W-:Y:S05]  /*a6d0*/  BRA `(.L_x_172) ;  /* 0xffffff8c00207947 */ /* 0x000fea000383ffff */
.L_x_57:
[----:B-1----:R1:W2:Y:S02]  /*a6e0*/  SYNCS.PHASECHK.TRANS64.TRYWAIT P1, [R2+URZ+0xc0], R5 ;  /* 0x0000c005020075a7 */ /* 0x0022a400080211ff */
[----:B--2---:R-:W-:Y:S05]  /*a6f0*/  @!P1 NANOSLEEP.SYNCS 0x989680 ;  /* 0x009896800000995d */ /* 0x004fea0003900000 */
[----:B------:R-:W2:Y:S02]  /*a700*/  @!P1 SYNCS.PHASECHK.TRANS64 P1, [R2+URZ+0xc0], R5 ;  /* 0x0000c005020095a7 */ /* 0x000ea400080210ff */
[----:B--2---:R-:W-:Y:S05]  /*a710*/  @!P1 BRA `(.L_x_57) ;  /* 0xfffffffc00f09947 */ /* 0x004fea000383ffff */
[----:B------:R-:W-:Y:S05]  /*a720*/  BRA `(.L_x_173) ;  /* 0xffffff8c00507947 */ /* 0x000fea000383ffff */
.L_x_60:
[----:B------:R-:W-:-:S07]  /*a730*/  MOV R0, UR4 ;  /* 0x0000000400007c02 */ /* 0x000fce0008000f00 */
.L_x_174:
[----:B-1----:R1:W2:Y:S02]  /*a740*/  SYNCS.PHASECHK.TRANS64.TRYWAIT P0, [R0+URZ+0xd0], R3 ;  /* 0x0000d003000075a7 */ /* 0x0022a400080011ff */
[----:B--2---:R-:W-:Y:S05]  /*a750*/  @!P0 NANOSLEEP.SYNCS 0x989680 ;  /* 0x009896800000895d */ /* 0x004fea0003900000 */
[----:B------:R-:W2:Y:S02]  /*a760*/  @!P0 SYNCS.PHASECHK.TRANS64 P0, [R0+URZ+0xd0], R3 ;  /* 0x0000d003000085a7 */ /* 0x000ea400080010ff */
[----:B--2---:R-:W-:Y:S05]  /*a770*/  @!P0 BRA `(.L_x_174) ;  /* 0xfffffffc00f08947 */ /* 0x004fea000383ffff */
[----:B------:R-:W-:Y:S05]  /*a780*/  BRA `(.L_x_59) ;  /* 0xffffff8c00a47947 */ /* 0x000fea000383ffff */
.L_x_69:
[----:B-1----:R-:W-:-:S04]  /*a790*/  MOV R0, UR5 ;  /* 0x0000000500007c02 */ /* 0x002fc80008000f00 */
[----:B------:R1:W2:Y:S03]  /*a7a0*/  SYNCS.PHASECHK.TRANS64.TRYWAIT P0, [R0+URZ+0x8], R7 ;  /* 0x00000807000075a7 */ /* 0x0002a600080011ff */
[----:B--2---:R-:W-:Y:S05]  /*a7b0*/  @!P0 NANOSLEEP.SYNCS 0x989680 ;  /* 0x009896800000895d */ /* 0x004fea0003900000 */
[----:B------:R-:W2:Y:S02]  /*a7c0*/  @!P0 SYNCS.PHASECHK.TRANS64 P0, [R0+URZ+0x8], R7 ;  /* 0x00000807000085a7 */ /* 0x000ea400080010ff */
[----:B--2---:R-:W-:Y:S05]  /*a7d0*/  @!P0 BRA `(.L_x_69) ;  /* 0xfffffffc00ec8947 */ /* 0x004fea000383ffff */
[----:B------:R-:W-:Y:S05]  /*a7e0*/  BRA `(.L_x_68) ;  /* 0xffffff9000587947 */ /* 0x000fea000383ffff */
.L_x_71:
[----:B------:R-:W-:Y:S01]  /*a7f0*/  BSSY B0, `(.L_x_175) ;  /* 0x0000006000007945 */ /* 0x000fe20003800000 */
[----:B------:R-:W-:-:S07]  /*a800*/  MOV R15, 0xffffffff ;  /* 0xffffffff000f7802 */ /* 0x000fce0000000f00 */
[----:B-1---5:R-:W-:Y:S05]  /*a810*/  WARPSYNC.COLLECTIVE R15, `(.L_x_176) ;  /* 0x000000000f0c7348 */ /* 0x022fea0003c00000 */
[----:B------:R-:W-:Y:S02]  /*a820*/  ELECT P6, UR79, PT ;  /* 0x00000000004f782f */ /* 0x000fe400038c0000 */
[----:B------:R-:W-:Y:S01]  /*a830*/  MOV R14, UR79 ;  /* 0x0000004f000e7c02 */ /* 0x000fe20008000f00 */
[----:B-1---5:R-:W-:Y:S10]  /*a840*/  ENDCOLLECTIVE ;  /* 0x000000000000791b */ /* 0x022ff40003800000 */
.L_x_176:
[----:B------:R-:W-:Y:S05]  /*a850*/  BSYNC B0 ;  /* 0x0000000000007941 */ /* 0x000fea0003800000 */
.L_x_175:
[----:B------:R-:W-:Y:S01]  /*a860*/  PLOP3.LUT P0, PT, P6, PT, PT, 0x80, 0x8 ;  /* 0x000000000008781c */ /* 0x000fe2000370f070 */
[----:B------:R-:W-:-:S12]  /*a870*/  BRA `(.L_x_177) ;  /* 0xffffff9000847947 */ /* 0x000fd8000383ffff */
.L_x_73:
[----:B-1----:R-:W-:-:S04]  /*a880*/  MOV R0, UR5 ;  /* 0x0000000500007c02 */ /* 0x002fc80008000f00 */
[----:B------:R1:W2:Y:S03]  /*a890*/  SYNCS.PHASECHK.TRANS64.TRYWAIT P0, [R0+URZ+0x8], R5 ;  /* 0x00000805000075a7 */ /* 0x0002a600080011ff */
[----:B--2---:R-:W-:Y:S05]  /*a8a0*/  @!P0 NANOSLEEP.SYNCS 0x989680 ;  /* 0x009896800000895d */ /* 0x004fea0003900000 */
[----:B------:R-:W2:Y:S02]  /*a8b0*/  @!P0 SYNCS.PHASECHK.TRANS64 P0, [R0+URZ+0x8], R5 ;  /* 0x00000805000085a7 */ /* 0x000ea400080010ff */
[----:B--2---:R-:W-:Y:S05]  /*a8c0*/  @!P0 BRA `(.L_x_73) ;  /* 0xfffffffc00ec8947 */ /* 0x004fea000383ffff */
[----:B------:R-:W-:Y:S05]  /*a8d0*/  BRA `(.L_x_72) ;  /* 0xffffff9000887947 */ /* 0x000fea000383ffff */
.L_x_74:
[----:B-1----:R1:W2:Y:S02]  /*a8e0*/  SYNCS.PHASECHK.TRANS64.TRYWAIT P0, [R0+URZ+0xc0], R5 ;  /* 0x0000c005000075a7 */ /* 0x0022a400080011ff */
[----:B--2---:R-:W-:Y:S05]  /*a8f0*/  @!P0 NANOSLEEP.SYNCS 0x989680 ;  /* 0x009896800000895d */ /* 0x004fea0003900000 */
[----:B------:R-:W2:Y:S02]  /*a900*/  @!P0 SYNCS.PHASECHK.TRANS64 P0, [R0+URZ+0xc0], R5 ;  /* 0x0000c005000085a7 */ /* 0x000ea400080010ff */
[----:B--2---:R-:W-:Y:S05]  /*a910*/  @!P0 BRA `(.L_x_74) ;  /* 0xfffffffc00f08947 */ /* 0x004fea000383ffff */
[----:B------:R-:W-:Y:S05]  /*a920*/  BRA `(.L_x_178) ;  /* 0xffffff9800147947 */ /* 0x000fea000383ffff */
.L_x_76:
[----:B------:R-:W-:-:S07]  /*a930*/  MOV R0, UR58 ;  /* 0x0000003a00007c02 */ /* 0x000fce0008000f00 */
.L_x_179:
[----:B-1----:R1:W2:Y:S02]  /*a940*/  SYNCS.PHASECHK.TRANS64.TRYWAIT P0, [R0+URZ+0xf0], R5 ;  /* 0x0000f005000075a7 */ /* 0x0022a400080011ff */
[----:B--2---:R-:W-:Y:S05]  /*a950*/  @!P0 NANOSLEEP.SYNCS 0x989680 ;  /* 0x009896800000895d */ /* 0x004fea0003900000 */
[----:B------:R-:W2:Y:S02]  /*a960*/  @!P0 SYNCS.PHASECHK.TRANS64 P0, [R0+URZ+0xf0], R5 ;  /* 0x0000f005000085a7 */ /* 0x000ea400080010ff */
[----:B--2---:R-:W-:Y:S05]  /*a970*/  @!P0 BRA `(.L_x_179) ;  /* 0xfffffffc00f08947 */ /* 0x004fea000383ffff */
[----:B------:R-:W-:Y:S05]  /*a980*/  BRA `(.L_x_180) ;  /* 0xffffff9800607947 */ /* 0x000fea000383ffff */
.L_x_79:
[----:B------:R-:W-:Y:S07]  /*a990*/  MOV R0, UR7 ;  /* 0x0000000700007c02 */ /* 0x000fee0008000f00 */
.L_x_181:
[----:B-1----:R1:W2:Y:S02]  /*a9a0*/  SYNCS.PHASECHK.TRANS64.TRYWAIT P0, [R0+URZ], R5 ;  /* 0x00000005000075a7 */ /* 0x0022a400080011ff */
[----:B--2---:R-:W-:Y:S05]  /*a9b0*/  @!P0 NANOSLEEP.SYNCS 0x989680 ;  /* 0x009896800000895d */ /* 0x004fea0003900000 */
[----:B------:R-:W2:Y:S02]  /*a9c0*/  @!P0 SYNCS.PHASECHK.TRANS64 P0, [R0+URZ], R5 ;  /* 0x00000005000085a7 */ /* 0x000ea400080010ff */
[----:B--2---:R-:W-:Y:S05]  /*a9d0*/  @!P0 BRA `(.L_x_181) ;  /* 0xfffffffc00f08947 */ /* 0x004fea000383ffff */
[----:B------:R-:W-:Y:S05]  /*a9e0*/  BRA `(.L_x_78) ;  /* 0xffffff9800747947 */ /* 0x000fea000383ffff */
.L_x_83:
[----:B-1----:R-:W-:-:S07]  /*a9f0*/  MOV R0, UR4 ;  /* 0x0000000400007c02 */ /* 0x002fce0008000f00 */
.L_x_182:
[----:B-1----:R1:W2:Y:S02]  /*aa00*/  SYNCS.PHASECHK.TRANS64.TRYWAIT P0, [R0+URZ], R3 ;  /* 0x00000003000075a7 */ /* 0x0022a400080011ff */
[----:B--2---:R-:W-:Y:S05]  /*aa10*/  @!P0 NANOSLEEP.SYNCS 0x989680 ;  /* 0x009896800000895d */ /* 0x004fea0003900000 */
[----:B------:R-:W2:Y:S02]  /*aa20*/  @!P0 SYNCS.PHASECHK.TRANS64 P0, [R0+URZ], R3 ;  /* 0x00000003000085a7 */ /* 0x000ea400080010ff */
[----:B--2---:R-:W-:Y:S05]  /*aa30*/  @!P0 BRA `(.L_x_182) ;  /* 0xfffffffc00f08947 */ /* 0x004fea000383ffff */
[----:B------:R-:W-:Y:S05]  /*aa40*/  BRA `(.L_x_183) ;  /* 0xffffff9c009c7947 */ /* 0x000fea000383ffff */
.L_x_86:
[----:B------:R-:W-:-:S07]  /*aa50*/  MOV R0, UR34 ;  /* 0x0000002200007c02 */ /* 0x000fce0008000f00 */
.L_x_184:
[----:B-1----:R1:W2:Y:S02]  /*aa60*/  SYNCS.PHASECHK.TRANS64.TRYWAIT P1, [R0+URZ+0x120], R3 ;  /* 0x00012003000075a7 */ /* 0x0022a400080211ff */
[----:B--2---:R-:W-:Y:S05]  /*aa70*/  @!P1 NANOSLEEP.SYNCS 0x989680 ;  /* 0x009896800000995d */ /* 0x004fea0003900000 */
[----:B------:R-:W2:Y:S02]  /*aa80*/  @!P1 SYNCS.PHASECHK.TRANS64 P1, [R0+URZ+0x120], R3 ;  /* 0x00012003000095a7 */ /* 0x000ea400080210ff */
[----:B--2---:R-:W-:Y:S05]  /*aa90*/  @!P1 BRA `(.L_x_184) ;  /* 0xfffffffc00f09947 */ /* 0x004fea000383ffff */
[----:B------:R-:W-:Y:S05]  /*aaa0*/  BRA `(.L_x_185) ;  /* 0xffffff9c00e87947 */ /* 0x000fea000383ffff */
.L_x_91:
[----:B--2---:R2:W3:Y:S02]  /*aab0*/  SYNCS.PHASECHK.TRANS64.TRYWAIT P0, [R12+URZ+0xc0], R9 ;  /* 0x0000c0090c0075a7 */ /* 0x0044e400080011ff */
[----:B---3--:R-:W-:Y:S05]  /*aac0*/  @!P0 NANOSLEEP.SYNCS 0x989680 ;  /* 0x009896800000895d */ /* 0x008fea0003900000 */
[----:B------:R-:W3:Y:S02]  /*aad0*/  @!P0 SYNCS.PHASECHK.TRANS64 P0, [R12+URZ+0xc0], R9 ;  /* 0x0000c0090c0085a7 */ /* 0x000ee400080010ff */
[----:B---3--:R-:W-:Y:S05]  /*aae0*/  @!P0 BRA `(.L_x_91) ;  /* 0xfffffffc00f08947 */ /* 0x008fea000383ffff */
[----:B------:R-:W-:Y:S05]  /*aaf0*/  BRA `(.L_x_186) ;  /* 0xffffffa400107947 */ /* 0x000fea000383ffff */
.L_x_94:
[----:B------:R-:W-:Y:S07]  /*ab00*/  MOV R0, UR21 ;  /* 0x0000001500007c02 */ /* 0x000fee0008000f00 */
.L_x_187:
[----:B--2---:R2:W3:Y:S02]  /*ab10*/  SYNCS.PHASECHK.TRANS64.TRYWAIT P2, [R0+URZ+0xb8], R11 ;  /* 0x0000b80b000075a7 */ /* 0x0044e400080411ff */
[----:B---3--:R-:W-:Y:S05]  /*ab20*/  @!P2 NANOSLEEP.SYNCS 0x989680 ;  /* 0x009896800000a95d */ /* 0x008fea0003900000 */
[----:B------:R-:W3:Y:S02]  /*ab30*/  @!P2 SYNCS.PHASECHK.TRANS64 P2, [R0+URZ+0xb8], R11 ;  /* 0x0000b80b0000a5a7 */ /* 0x000ee400080410ff */
[----:B---3--:R-:W-:Y:S05]  /*ab40*/  @!P2 BRA `(.L_x_187) ;  /* 0xfffffffc00f0a947 */ /* 0x008fea000383ffff */
[----:B------:R-:W-:Y:S05]  /*ab50*/  BRA `(.L_x_93) ;  /* 0xffffffa800787947 */ /* 0x000fea000383ffff */
.L_x_97:
[----:B--2---:R-:W-:Y:S07]  /*ab60*/  MOV R0, UR21 ;  /* 0x0000001500007c02 */ /* 0x004fee0008000f00 */
.L_x_188:
[----:B--2---:R2:W3:Y:S02]  /*ab70*/  SYNCS.PHASECHK.TRANS64.TRYWAIT P0, [R0+URZ+0x90], R9 ;  /* 0x00009009000075a7 */ /* 0x0044e400080011ff */
[----:B---3--:R-:W-:Y:S05]  /*ab80*/  @!P0 NANOSLEEP.SYNCS 0x989680 ;  /* 0x009896800000895d */ /* 0x008fea0003900000 */
[----:B------:R-:W3:Y:S02]  /*ab90*/  @!P0 SYNCS.PHASECHK.TRANS64 P0, [R0+URZ+0x90], R9 ;  /* 0x00009009000085a7 */ /* 0x000ee400080010ff */
[----:B---3--:R-:W-:Y:S05]  /*aba0*/  @!P0 BRA `(.L_x_188) ;  /* 0xfffffffc00f08947 */ /* 0x008fea000383ffff */
[----:B------:R-:W-:Y:S05]  /*abb0*/  BRA `(.L_x_189) ;  /* 0xffffffa800d47947 */ /* 0x000fea000383ffff */
.L_x_98:
[----:B------:R-:W-:Y:S07]  /*abc0*/  MOV R0, UR21 ;  /* 0x0000001500007c02 */ /* 0x000fee0008000f00 */
.L_x_190:
[----:B--2---:R2:W3:Y:S02]  /*abd0*/  SYNCS.PHASECHK.TRANS64.TRYWAIT P0, [R0+URZ+0x98], R9 ;  /* 0x00009809000075a7 */ /* 0x0044e400080011ff */
[----:B---3--:R-:W-:Y:S05]  /*abe0*/  @!P0 NANOSLEEP.SYNCS 0x989680 ;  /* 0x009896800000895d */ /* 0x008fea0003900000 */
[----:B------:R-:W3:Y:S02]  /*abf0*/  @!P0 SYNCS.PHASECHK.TRANS64 P0, [R0+URZ+0x98], R9 ;  /* 0x00009809000085a7 */ /* 0x000ee400080010ff */
[----:B---3--:R-:W-:Y:S05]  /*ac00*/  @!P0 BRA `(.L_x_190) ;  /* 0xfffffffc00f08947 */ /* 0x008fea000383ffff */
[----:B------:R-:W-:Y:S05]  /*ac10*/  BRA `(.L_x_191) ;  /* 0xffffffac00107947 */ /* 0x000fea000383ffff */
.L_x_99:
[----:B------:R-:W-:Y:S07]  /*ac20*/  MOV R0, UR21 ;  /* 0x0000001500007c02 */ /* 0x000fee0008000f00 */
.L_x_192:
[----:B--2---:R2:W3:Y:S02]  /*ac30*/  SYNCS.PHASECHK.TRANS64.TRYWAIT P0, [R0+URZ+0xa0], R9 ;  /* 0x0000a009000075a7 */ /* 0x0044e400080011ff */
[----:B---3--:R-:W-:Y:S05]  /*ac40*/  @!P0 NANOSLEEP.SYNCS 0x989680 ;  /* 0x009896800000895d */ /* 0x008fea0003900000 */
[----:B------:R-:W3:Y:S02]  /*ac50*/  @!P0 SYNCS.PHASECHK.TRANS64 P0, [R0+URZ+0xa0], R9 ;  /* 0x0000a009000085a7 */ /* 0x000ee400080010ff */
[----:B---3--:R-:W-:Y:S05]  /*ac60*/  @!P0 BRA `(.L_x_192) ;  /* 0xfffffffc00f08947 */ /* 0x008fea000383ffff */
[----:B------:R-:W-:Y:S05]  /*ac70*/  BRA `(.L_x_193) ;  /* 0xffffffac00587947 */ /* 0x000fea000383ffff */
.L_x_100:
[----:B------:R-:W-:Y:S07]  /*ac80*/  MOV R0, UR21 ;  /* 0x0000001500007c02 */ /* 0x000fee0008000f00 */
.L_x_194:
[----:B--2---:R2:W3:Y:S02]  /*ac90*/  SYNCS.PHASECHK.TRANS64.TRYWAIT P0, [R0+URZ+0xa8], R9 ;  /* 0x0000a809000075a7 */ /* 0x0044e400080011ff */
[----:B---3--:R-:W-:Y:S05]  /*aca0*/  @!P0 NANOSLEEP.SYNCS 0x989680 ;  /* 0x009896800000895d */ /* 0x008fea0003900000 */
[----:B------:R-:W3:Y:S02]  /*acb0*/  @!P0 SYNCS.PHASECHK.TRANS64 P0, [R0+URZ+0xa8], R9 ;  /* 0x0000a809000085a7 */ /* 0x000ee400080010ff */
[----:B---3--:R-:W-:Y:S05]  /*acc0*/  @!P0 BRA `(.L_x_194) ;  /* 0xfffffffc00f08947 */ /* 0x008fea000383ffff */
[----:B------:R-:W-:Y:S05]  /*acd0*/  BRA `(.L_x_195) ;  /* 0xffffffac009c7947 */ /* 0x000fea000383ffff */
.L_x_102:
[----:B------:R-:W-:-:S07]  /*ace0*/  MOV R0, UR21 ;  /* 0x0000001500007c02 */ /* 0x000fce0008000f00 */
.L_x_196:
[----:B--2---:R2:W4:Y:S02]  /*acf0*/  SYNCS.PHASECHK.TRANS64.TRYWAIT P0, [R0+URZ+0x90], R3 ;  /* 0x00009003000075a7 */ /* 0x00452400080011ff */
[----:B----4-:R-:W-:Y:S05]  /*ad00*/  @!P0 NANOSLEEP.SYNCS 0x989680 ;  /* 0x009896800000895d */ /* 0x010fea0003900000 */
[----:B------:R-:W4:Y:S02]  /*ad10*/  @!P0 SYNCS.PHASECHK.TRANS64 P0, [R0+URZ+0x90], R3 ;  /* 0x00009003000085a7 */ /* 0x000f2400080010ff */
[----:B----4-:R-:W-:Y:S05]  /*ad20*/  @!P0 BRA `(.L_x_196) ;  /* 0xfffffffc00f08947 */ /* 0x010fea000383ffff */
[----:B------:R-:W-:Y:S05]  /*ad30*/  BRA `(.L_x_197) ;  /* 0xffffffb000107947 */ /* 0x000fea000383ffff */
.L_x_103:
[----:B--2---:R-:W-:-:S07]  /*ad40*/  MOV R0, UR21 ;  /* 0x0000001500007c02 */ /* 0x004fce0008000f00 */
.L_x_198:
[----:B--2---:R2:W4:Y:S02]  /*ad50*/  SYNCS.PHASECHK.TRANS64.TRYWAIT P0, [R0+URZ+0x98], R3 ;  /* 0x00009803000075a7 */ /* 0x00452400080011ff */
[----:B----4-:R-:W-:Y:S05]  /*ad60*/  @!P0 NANOSLEEP.SYNCS 0x989680 ;  /* 0x009896800000895d */ /* 0x010fea0003900000 */
[----:B------:R-:W4:Y:S02]  /*ad70*/  @!P0 SYNCS.PHASECHK.TRANS64 P0, [R0+URZ+0x98], R3 ;  /* 0x00009803000085a7 */ /* 0x000f2400080010ff */
[----:B----4-:R-:W-:Y:S05]  /*ad80*/  @!P0 BRA `(.L_x_198) ;  /* 0xfffffffc00f08947 */ /* 0x010fea000383ffff */
[----:B------:R-:W-:Y:S05]  /*ad90*/  BRA `(.L_x_199) ;  /* 0xffffffb000007947 */ /* 0x000fea000383ffff */
.L_x_104:
[----:B--2---:R-:W-:-:S07]  /*ada0*/  MOV R0, UR21 ;  /* 0x0000001500007c02 */ /* 0x004fce0008000f00 */
.L_x_200:
[----:B--2---:R2:W4:Y:S02]  /*adb0*/  SYNCS.PHASECHK.TRANS64.TRYWAIT P0, [R0+URZ+0xa0], R3 ;  /* 0x0000a003000075a7 */ /* 0x00452400080011ff */
[----:B----4-:R-:W-:Y:S05]  /*adc0*/  @!P0 NANOSLEEP.SYNCS 0x989680 ;  /* 0x009896800000895d */ /* 0x010fea0003900000 */
[----:B------:R-:W4:Y:S02]  /*add0*/  @!P0 SYNCS.PHASECHK.TRANS64 P0, [R0+URZ+0xa0], R3 ;  /* 0x0000a003000085a7 */ /* 0x000f2400080010ff */
[----:B----4-:R-:W-:Y:S05]  /*ade0*/  @!P0 BRA `(.L_x_200) ;  /* 0xfffffffc00f08947 */ /* 0x010fea000383ffff */
[----:B------:R-:W-:Y:S05]  /*adf0*/  BRA `(.L_x_201) ;  /* 0xffffffac00f07947 */ /* 0x000fea000383ffff */
.L_x_106:
[----:B--2---:R2:W3:Y:S02]  /*ae00*/  SYNCS.PHASECHK.TRANS64.TRYWAIT P0, [R3+URZ+0xc0], R0 ;  /* 0x0000c000030075a7 */ /* 0x0044e400080011ff */
[----:B---3--:R-:W-:Y:S05]  /*ae10*/  @!P0 NANOSLEEP.SYNCS 0x989680 ;  /* 0x009896800000895d */ /* 0x008fea0003900000 */
[----:B------:R-:W3:Y:S02]  /*ae20*/  @!P0 SYNCS.PHASECHK.TRANS64 P0, [R3+URZ+0xc0], R0 ;  /* 0x0000c000030085a7 */ /* 0x000ee400080010ff */
[----:B---3--:R-:W-:Y:S05]  /*ae30*/  @!P0 BRA `(.L_x_106) ;  /* 0xfffffffc00f08947 */ /* 0x008fea000383ffff */
[----:B------:R-:W-:Y:S05]  /*ae40*/  BRA `(.L_x_202) ;  /* 0xffffffb000b07947 */ /* 0x000fea000383ffff */
.L_x_117:
[----:B-1----:R-:W-:Y:S04]  /*ae50*/  MOV R0, UR44 ;  /* 0x0000002c00007c02 */ /* 0x002fe80008000f00 */
[----:B------:R1:W2:Y:S03]  /*ae60*/  SYNCS.PHASECHK.TRANS64.TRYWAIT P0, [R0+URZ+0x70], R5 ;  /* 0x00007005000075a7 */ /* 0x0002a600080011ff */
[----:B--2---:R-:W-:Y:S05]  /*ae70*/  @!P0 NANOSLEEP.SYNCS 0x989680 ;  /* 0x009896800000895d */ /* 0x004fea0003900000 */
[----:B------:R-:W2:Y:S02]  /*ae80*/  @!P0 SYNCS.PHASECHK.TRANS64 P0, [R0+URZ+0x70], R5 ;  /* 0x00007005000085a7 */ /* 0x000ea400080010ff */
[----:B--2---:R-:W-:Y:S05]  /*ae90*/  @!P0 BRA `(.L_x_117) ;  /* 0xfffffffc00ec8947 */ /* 0x004fea000383ffff */
[----:B------:R-:W-:Y:S05]  /*aea0*/  BRA `(.L_x_116) ;  /* 0xffffffc000047947 */ /* 0x000fea000383ffff */
.L_x_119:
[----:B-1----:R1:W3:Y:S02]  /*aeb0*/  SYNCS.PHASECHK.TRANS64.TRYWAIT P1, [R100+URZ+0xe0], R3 ;  /* 0x0000e003640075a7 */ /* 0x0022e400080211ff */
[----:B---3--:R-:W-:Y:S05]  /*aec0*/  @!P1 NANOSLEEP.SYNCS 0x989680 ;  /* 0x009896800000995d */ /* 0x008fea0003900000 */
[----:B------:R-:W3:Y:S02]  /*aed0*/  @!P1 SYNCS.PHASECHK.TRANS64 P1, [R100+URZ+0xe0], R3 ;  /* 0x0000e003640095a7 */ /* 0x000ee400080210ff */
[----:B---3--:R-:W-:Y:S05]  /*aee0*/  @!P1 BRA `(.L_x_119) ;  /* 0xfffffffc00f09947 */ /* 0x008fea000383ffff */
[----:B------:R-:W-:Y:S05]  /*aef0*/  BRA `(.L_x_118) ;  /* 0xffffffc0002c7947 */ /* 0x000fea000383ffff */
.L_x_128:
[----:B---3--:R3:W4:Y:S02]  /*af00*/  SYNCS.PHASECHK.TRANS64.TRYWAIT P0, [R3+URZ+0x70], R0 ;  /* 0x00007000030075a7 */ /* 0x00872400080011ff */
[----:B----4-:R-:W-:Y:S05]  /*af10*/  @!P0 NANOSLEEP.SYNCS 0x989680 ;  /* 0x009896800000895d */ /* 0x010fea0003900000 */
[----:B------:R-:W4:Y:S02]  /*af20*/  @!P0 SYNCS.PHASECHK.TRANS64 P0, [R3+URZ+0x70], R0 ;  /* 0x00007000030085a7 */ /* 0x000f2400080010ff */
[----:B----4-:R-:W-:Y:S05]  /*af30*/  @!P0 BRA `(.L_x_128) ;  /* 0xfffffffc00f08947 */ /* 0x010fea000383ffff */
[----:B------:R-:W-:Y:S05]  /*af40*/  BRA `(.L_x_127) ;  /* 0xffffffcc00087947 */ /* 0x000fea000383ffff */
.L_x_136:
[----:B---3--:R3:W4:Y:S02]  /*af50*/  SYNCS.PHASECHK.TRANS64.TRYWAIT P0, [R62+URZ+0x70], R5 ;  /* 0x000070053e0075a7 */ /* 0x00872400080011ff */
[----:B----4-:R-:W-:Y:S05]  /*af60*/  @!P0 NANOSLEEP.SYNCS 0x989680 ;  /* 0x009896800000895d */ /* 0x010fea0003900000 */
[----:B------:R-:W4:Y:S02]  /*af70*/  @!P0 SYNCS.PHASECHK.TRANS64 P0, [R62+URZ+0x70], R5 ;  /* 0x000070053e0085a7 */ /* 0x000f2400080010ff */
[----:B----4-:R-:W-:Y:S05]  /*af80*/  @!P0 BRA `(.L_x_136) ;  /* 0xfffffffc00f08947 */ /* 0x010fea000383ffff */
[----:B------:R-:W-:Y:S05]  /*af90*/  BRA `(.L_x_135) ;  /* 0xffffffd8000c7947 */ /* 0x000fea000383ffff */
.L_x_144:
[----:B---3--:R3:W4:Y:S02]  /*afa0*/  SYNCS.PHASECHK.TRANS64.TRYWAIT P0, [R62+URZ+0x70], R5 ;  /* 0x000070053e0075a7 */ /* 0x00872400080011ff */
[----:B----4-:R-:W-:Y:S05]  /*afb0*/  @!P0 NANOSLEEP.SYNCS 0x989680 ;  /* 0x009896800000895d */ /* 0x010fea0003900000 */
[----:B------:R-:W4:Y:S02]  /*afc0*/  @!P0 SYNCS.PHASECHK.TRANS64 P0, [R62+URZ+0x70], R5 ;  /* 0x000070053e0085a7 */ /* 0x000f2400080010ff */
[----:B----4-:R-:W-:Y:S05]  /*afd0*/  @!P0 BRA `(.L_x_144) ;  /* 0xfffffffc00f08947 */ /* 0x010fea000383ffff */
[----:B------:R-:W-:Y:S05]  /*afe0*/  BRA `(.L_x_143) ;  /* 0xffffffe400107947 */ /* 0x000fea000383ffff */
        .weak           $__internal_0_$__cuda_sm10x_tcgen05_guardrail_trap_col_being_dealloced_not_returned_by_alloc
        .type           $__internal_0_$__cuda_sm10x_tcgen05_guardrail_trap_col_being_dealloced_not_returned_by_alloc,@function
        .size           $__internal_0_$__cuda_sm10x_tcgen05_guardrail_trap_col_being_dealloced_not_returned_by_alloc,($__internal_1_$__cuda_sm10x_tcgen05_guardrail_trap_phase_invalid_during_alloc - $__internal_0_$__cuda_sm10x_tcgen05_guardrail_trap_col_being_dealloced_not_returned_by_alloc)
$__internal_0_$__cuda_sm10x_tcgen05_guardrail_trap_col_being_dealloced_not_returned_by_alloc:
[----:B------:R-:W-:Y:S05]  /*aff0*/  BPT.TRAP 0x1 ;  /* 0x000000040000795c */ /* 0x000fea0000300000 */
[----:B------:R-:W-:-:S04]  /*b000*/  HFMA2 R3, -RZ, RZ, 0, 0 ;  /* 0x00000000ff037431 */ /* 0x000fc800000001ff */
[----:B------:R-:W-:Y:S05]  /*b010*/  RET.REL.NODEC R2 `(_ZN7cutlass13device_kernelINS_4gemm6kernel13GemmUniversalIN4cute5tupleIJiiiiEEENS1_10collective13CollectiveMmaINS1_46MainloopSm100TmaUmmaWarpSpecializedBlockScaledILi7ELi2ELi2ENS5_IJNS4_1CILi2EEENSA_ILi4EEENSA_ILi1EEEEEEEENS5_IJNSA_ILi256EEENSA_ILi128EEESG_EEENS5_IJNS_12float_e2m1_tENS_13float_ue8m0_tEEEENS5_IJNS5_IJlSD_lEEENS4_6LayoutINS5_IJNS5_IJNS5_IJNSA_ILi32EEESC_EEEiEEESQ_NS5_IJSD_iEEEEEENS5_IJNS5_IJNS5_IJNSA_ILi16EEESC_EEEiEEENS5_IJNS5_IJNSA_ILi0EEESD_EEENSA_ILi512EEEEEENS5_IJSW_iEEEEEEEEEEESL_S13_NS4_8TiledMMAINS4_8MMA_AtomIJNS4_23SM100_MMA_MXF4_2x1SM_SSISJ_SJ_fSK_Li256ELi128ELi32ELNS4_4UMMA5MajorE0ELS18_0ELNS17_7ScaleInE0ELS19_0EEEEEENSN_INS5_IJSD_SD_SD_EEENS5_IJSW_SW_SW_EEEEENS5_IJNS4_10UnderscoreES1F_S1F_EEEEENS5_IJNS4_28SM100_TMA_2SM_LOAD_MULTICASTES1I_EEENS5_IJNS4_14ComposedLayoutINS4_7SwizzleILi3ELi4ELi3EEENS4_18smem_ptr_flag_bitsILi4EEENSN_INS5_IJNSA_ILi8EEESG_EEENS5_IJSG_SD_EEEEEEENSN_INS5_IJNS5_IJNS5_IJSP_SD_EEENS5_IJSO_SB_EEEEEESD_NS5_IJSB_SB_EEEEEENS5_IJNS5_IJNS5_IJSU_SY_EEESX_EEESW_NS5_IJSB_SY_EEEEEEEEEEEvNS4_8identityENS5_IJNS4_18SM100_TMA_2SM_LOADES1I_EEES24_vS25_EENS_8epilogue10collective18CollectiveEpilogueINS29_23Sm100TmaWarpSpecializedILi4ELi2ELi32ELb1ELb0EEEJNS5_IJSH_SH_SG_EEENS5_IJNSN_ISH_SD_EENSN_ISO_SD_EEEEENS_10bfloat16_tESM_S2I_SM_NS29_6fusion15FusionCallbacksIS2D_NS2J_17LinearCombinationIS2I_fS2I_fLNS_15FloatRoundStyleE2EEES2E_S2H_JEEENS4_5SM1004TMEM4LOAD26SM100_TMEM_LOAD_32dp32b32xENS4_13SM90_TMA_LOADENS1K_INS1L_ILi2ELi4ELi3EEENS1N_ILi16EEENSN_INS5_IJS1P_SO_EEENS5_IJSO_SD_EEEEEEENS4_39AutoVectorizingCopyWithAssumedAlignmentILi128EEENS4_14SM90_TMA_STOREES2Z_S31_S31_EEEvvEEEEvNT_6ParamsE) ;  /* 0xffffff4c02f87950 */ /* 0x000fea0003c3ffff */
        .weak           $__internal_1_$__cuda_sm10x_tcgen05_guardrail_trap_phase_invalid_during_alloc
        .type           $__internal_1_$__cuda_sm10x_tcgen05_guardrail_trap_phase_invalid_during_alloc,@function
        .size           $__internal_1_$__cuda_sm10x_tcgen05_guardrail_trap_phase_invalid_during_alloc,($__internal_2_$__cuda_sm10x_tcgen05_guardrail_trap_unallocated_columns_being_dealloced - $__internal_1_$__cuda_sm10x_tcgen05_guardrail_trap_phase_invalid_during_alloc)
$__internal_1_$__cuda_sm10x_tcgen05_guardrail_trap_phase_invalid_during_alloc:
[----:B------:R-:W-:Y:S05]  /*b020*/  BPT.TRAP 0x1 ;  /* 0x000000040000795c */ /* 0x000fea0000300000 */
[----:B------:R-:W-:-:S04]  /*b030*/  MOV R5, 0x0 ;  /* 0x0000000000057802 */ /* 0x000fc80000000f00 */
[----:B------:R-:W-:Y:S05]  /*b040*/  RET.REL.NODEC R4 `(_ZN7cutlass13device_kernelINS_4gemm6kernel13GemmUniversalIN4cute5tupleIJiiiiEEENS1_10collective13CollectiveMmaINS1_46MainloopSm100TmaUmmaWarpSpecializedBlockScaledILi7ELi2ELi2ENS5_IJNS4_1CILi2EEENSA_ILi4EEENSA_ILi1EEEEEEEENS5_IJNSA_ILi256EEENSA_ILi128EEESG_EEENS5_IJNS_12float_e2m1_tENS_13float_ue8m0_tEEEENS5_IJNS5_IJlSD_lEEENS4_6LayoutINS5_IJNS5_IJNS5_IJNSA_ILi32EEESC_EEEiEEESQ_NS5_IJSD_iEEEEEENS5_IJNS5_IJNS5_IJNSA_ILi16EEESC_EEEiEEENS5_IJNS5_IJNSA_ILi0EEESD_EEENSA_ILi512EEEEEENS5_IJSW_iEEEEEEEEEEESL_S13_NS4_8TiledMMAINS4_8MMA_AtomIJNS4_23SM100_MMA_MXF4_2x1SM_SSISJ_SJ_fSK_Li256ELi128ELi32ELNS4_4UMMA5MajorE0ELS18_0ELNS17_7ScaleInE0ELS19_0EEEEEENSN_INS5_IJSD_SD_SD_EEENS5_IJSW_SW_SW_EEEEENS5_IJNS4_10UnderscoreES1F_S1F_EEEEENS5_IJNS4_28SM100_TMA_2SM_LOAD_MULTICASTES1I_EEENS5_IJNS4_14ComposedLayoutINS4_7SwizzleILi3ELi4ELi3EEENS4_18smem_ptr_flag_bitsILi4EEENSN_INS5_IJNSA_ILi8EEESG_EEENS5_IJSG_SD_EEEEEEENSN_INS5_IJNS5_IJNS5_IJSP_SD_EEENS5_IJSO_SB_EEEEEESD_NS5_IJSB_SB_EEEEEENS5_IJNS5_IJNS5_IJSU_SY_EEESX_EEESW_NS5_IJSB_SY_EEEEEEEEEEEvNS4_8identityENS5_IJNS4_18SM100_TMA_2SM_LOADES1I_EEES24_vS25_EENS_8epilogue10collective18CollectiveEpilogueINS29_23Sm100TmaWarpSpecializedILi4ELi2ELi32ELb1ELb0EEEJNS5_IJSH_SH_SG_EEENS5_IJNSN_ISH_SD_EENSN_ISO_SD_EEEEENS_10bfloat16_tESM_S2I_SM_NS29_6fusion15FusionCallbacksIS2D_NS2J_17LinearCombinationIS2I_fS2I_fLNS_15FloatRoundStyleE2EEES2E_S2H_JEEENS4_5SM1004TMEM4LOAD26SM100_TMEM_LOAD_32dp32b32xENS4_13SM90_TMA_LOADENS1K_INS1L_ILi2ELi4ELi3EEENS1N_ILi16EEENSN_INS5_IJS1P_SO_EEENS5_IJSO_SD_EEEEEEENS4_39AutoVectorizingCopyWithAssumedAlignmentILi128EEENS4_14SM90_TMA_STOREES2Z_S31_S31_EEEvvEEEEvNT_6ParamsE) ;  /* 0xffffff4c04ec7950 */ /* 0x000fea0003c3ffff */
        .weak           $__internal_2_$__cuda_sm10x_tcgen05_guardrail_trap_unallocated_columns_being_dealloced
        .type           $__internal_2_$__cuda_sm10x_tcgen05_guardrail_trap_unallocated_columns_being_dealloced,@function
        .size           $__internal_2_$__cuda_sm10x_tcgen05_guardrail_trap_unallocated_columns_being_dealloced,(.L_x_204 - $__internal_2_$__cuda_sm10x_tcgen05_guardrail_trap_unallocated_columns_being_dealloced)
$__internal_2_$__cuda_sm10x_tcgen05_guardrail_trap_unallocated_columns_being_dealloced:
[----:B------:R-:W-:Y:S05]  /*b050*/  BPT.TRAP 0x1 ;  /* 0x000000040000795c */ /* 0x000fea0000300000 */
[----:B------:R-:W-:-:S04]  /*b060*/  HFMA2 R3, -RZ, RZ, 0, 0 ;  /* 0x00000000ff037431 */ /* 0x000fc800000001ff */
[----:B------:R-:W-:Y:S05]  /*b070*/  RET.REL.NODEC R2 `(_ZN7cutlass13device_kernelINS_4gemm6kernel13GemmUniversalIN4cute5tupleIJiiiiEEENS1_10collective13CollectiveMmaINS1_46MainloopSm100TmaUmmaWarpSpecializedBlockScaledILi7ELi2ELi2ENS5_IJNS4_1CILi2EEENSA_ILi4EEENSA_ILi1EEEEEEEENS5_IJNSA_ILi256EEENSA_ILi128EEESG_EEENS5_IJNS_12float_e2m1_tENS_13float_ue8m0_tEEEENS5_IJNS5_IJlSD_lEEENS4_6LayoutINS5_IJNS5_IJNS5_IJNSA_ILi32EEESC_EEEiEEESQ_NS5_IJSD_iEEEEEENS5_IJNS5_IJNS5_IJNSA_ILi16EEESC_EEEiEEENS5_IJNS5_IJNSA_ILi0EEESD_EEENSA_ILi512EEEEEENS5_IJSW_iEEEEEEEEEEESL_S13_NS4_8TiledMMAINS4_8MMA_AtomIJNS4_23SM100_MMA_MXF4_2x1SM_SSISJ_SJ_fSK_Li256ELi128ELi32ELNS4_4UMMA5MajorE0ELS18_0ELNS17_7ScaleInE0ELS19_0EEEEEENSN_INS5_IJSD_SD_SD_EEENS5_IJSW_SW_SW_EEEEENS5_IJNS4_10UnderscoreES1F_S1F_EEEEENS5_IJNS4_28SM100_TMA_2SM_LOAD_MULTICASTES1I_EEENS5_IJNS4_14ComposedLayoutINS4_7SwizzleILi3ELi4ELi3EEENS4_18smem_ptr_flag_bitsILi4EEENSN_INS5_IJNSA_ILi8EEESG_EEENS5_IJSG_SD_EEEEEEENSN_INS5_IJNS5_IJNS5_IJSP_SD_EEENS5_IJSO_SB_EEEEEESD_NS5_IJSB_SB_EEEEEENS5_IJNS5_IJNS5_IJSU_SY_EEESX_EEESW_NS5_IJSB_SY_EEEEEEEEEEEvNS4_8identityENS5_IJNS4_18SM100_TMA_2SM_LOADES1I_EEES24_vS25_EENS_8epilogue10collective18CollectiveEpilogueINS29_23Sm100TmaWarpSpecializedILi4ELi2ELi32ELb1ELb0EEEJNS5_IJSH_SH_SG_EEENS5_IJNSN_ISH_SD_EENSN_ISO_SD_EEEEENS_10bfloat16_tESM_S2I_SM_NS29_6fusion15FusionCallbacksIS2D_NS2J_17LinearCombinationIS2I_fS2I_fLNS_15FloatRoundStyleE2EEES2E_S2H_JEEENS4_5SM1004TMEM4LOAD26SM100_TMEM_LOAD_32dp32b32xENS4_13SM90_TMA_LOADENS1K_INS1L_ILi2ELi4ELi3EEENS1N_ILi16EEENSN_INS5_IJS1P_SO_EEENS5_IJSO_SD_EEEEEEENS4_39AutoVectorizingCopyWithAssumedAlignmentILi128EEENS4_14SM90_TMA_STOREES2Z_S31_S31_EEEvvEEEEvNT_6ParamsE) ;  /* 0xffffff4c02e07950 */ /* 0x000fea0003c3ffff */
.L_x_203:
[----:B------:R-:W-:-:S00]  /*b080*/  BRA `(.L_x_203) ;  /* 0xfffffffc00fc7947 */ /* 0x000fc0000383ffff */
[----:B------:R-:W-:-:S00]  /*b090*/  NOP ;  /* 0x0000000000007918 */ /* 0x000fc00000000000 */
        /* <DEDUP_REMOVED lines=14> */
.L_x_204:


//--------------------- .nv.global.init           --------------------------
	.section	.nv.global.init,"aw",@progbits
.nv.global.init:
	.type		$str$29,@object
	.size		$str$29,($str$30 - $str$29)
$str$29:
        /*0000*/ 	.byte	0x28, 0x61, 0x64, 0x64, 0x72, 0x65, 0x73, 0x73, 0x20, 0x26, 0x20, 0x6d, 0x61, 0x73, 0x6b, 0x29
        /*0010*/ 	.byte	0x20, 0x3d, 0x3d, 0x20, 0x30, 0x00
	.type		$str$30,@object
	.size		$str$30,($str$26 - $str$30)
$str$30:
        /*0016*/ 	.byte	0x2f, 0x74, 0x6d, 0x70, 0x2f, 0x63, 0x75, 0x74, 0x6c, 0x61, 0x73, 0x73, 0x5f, 0x73, 0x77, 0x65
        /*0026*/ 	.byte	0x65, 0x70, 0x5f, 0x73, 0x72, 0x63, 0x2f, 0x69, 0x6e, 0x63, 0x6c, 0x75, 0x64, 0x65, 0x2f, 0x63
        /*0036*/ 	.byte	0x75, 0x74, 0x65, 0x2f, 0x70, 0x6f, 0x69, 0x6e, 0x74, 0x65, 0x72, 0x5f, 0x66, 0x6c, 0x61, 0x67
        /*0046*/ 	.byte	0x67, 0x65, 0x64, 0x2e, 0x68, 0x70, 0x70, 0x00
	.type		$str$26,@object
	.size		$str$26,($str$25 - $str$26)
$str$26:
        /*004e*/ 	.byte	0x2f, 0x74, 0x6d, 0x70, 0x2f, 0x63, 0x75, 0x74, 0x6c, 0x61, 0x73, 0x73, 0x5f, 0x73, 0x77, 0x65
        /*005e*/ 	.byte	0x65, 0x70, 0x5f, 0x73, 0x72, 0x63, 0x2f, 0x69, 0x6e, 0x63, 0x6c, 0x75, 0x64, 0x65, 0x2f, 0x63
        /*006e*/ 	.byte	0x75, 0x74, 0x65, 0x2f, 0x61, 0x74, 0x6f, 0x6d, 0x2f, 0x63, 0x6f, 0x70, 0x79, 0x5f, 0x74, 0x72
        /*007e*/ 	.byte	0x61, 0x69, 0x74, 0x73, 0x5f, 0x73, 0x6d, 0x31, 0x30, 0x30, 0x2e, 0x68, 0x70, 0x70, 0x00
	.type		$str$25,@object
	.size		$str$25,(__unnamed_1 - $str$25)
$str$25:
        /*008d*/ 	.byte	0x28, 0x28, 0x75, 0x69, 0x6e, 0x74, 0x33, 0x32, 0x5f, 0x74, 0x28, 0x74, 0x68, 0x72, 0x65, 0x61
        /*009d*/ 	.byte	0x64, 0x49, 0x64, 0x78, 0x2e, 0x78, 0x29, 0x20, 0x2f, 0x20, 0x33, 0x32, 0x29, 0x20, 0x25, 0x20
        /*00ad*/ 	.byte	0x34, 0x29, 0x20, 0x3d, 0x3d, 0x20, 0x28, 0x28, 0x28, 0x74, 0x6d, 0x65, 0x6d, 0x5f, 0x61, 0x64
        /*00bd*/ 	.byte	0x64, 0x72, 0x20, 0x3e, 0x3e, 0x20, 0x31, 0x36, 0x29, 0x20, 0x2f, 0x20, 0x33, 0x32, 0x29, 0x20
        /*00cd*/ 	.byte	0x25, 0x20, 0x34, 0x29, 0x00
	.type		__unnamed_1,@object
	.size		__unnamed_1,(__unnamed_2 - __unnamed_1)
__unnamed_1:
        /*00d2*/ 	.byte	0x61, 0x75, 0x74, 0x6f, 0x20, 0x63, 0x75, 0x74, 0x65, 0x3a, 0x3a, 0x61, 0x73, 0x5f, 0x70, 0x6f
        /* <DEDUP_REMOVED lines=24> */
        /*0262*/ 	.byte	0x34, 0x30, 0x39, 0x36, 0x3e, 0x3e, 0x3e, 0x3e, 0x5d, 0x00
	.type		__unnamed_2,@object
	.size		__unnamed_2,(.L_2 - __unnamed_2)
__unnamed_2:
        /* <DEDUP_REMOVED lines=42> */
        /*050c*/ 	.byte	0x3e, 0x3e, 0x5d, 0x00
.L_2:


//--------------------- .nv.shared._ZN7cutlass13device_kernelINS_4gemm6kernel13GemmUniversalIN4cute5tupleIJiiiiEEENS1_10collective13CollectiveMmaINS1_46MainloopSm100TmaUmmaWarpSpecializedBlockScaledILi7ELi2ELi2ENS5_IJNS4_1CILi2EEENSA_ILi4EEENSA_ILi1EEEEEEEENS5_IJNSA_ILi256EEENSA_ILi128EEESG_EEENS5_IJNS_12float_e2m1_tENS_13float_ue8m0_tEEEENS5_IJNS5_IJlSD_lEEENS4_6LayoutINS5_IJNS5_IJNS5_IJNSA_ILi32EEESC_EEEiEEESQ_NS5_IJSD_iEEEEEENS5_IJNS5_IJNS5_IJNSA_ILi16EEESC_EEEiEEENS5_IJNS5_IJNSA_ILi0EEESD_EEENSA_ILi512EEEEEENS5_IJSW_iEEEEEEEEEEESL_S13_NS4_8TiledMMAINS4_8MMA_AtomIJNS4_23SM100_MMA_MXF4_2x1SM_SSISJ_SJ_fSK_Li256ELi128ELi32ELNS4_4UMMA5MajorE0ELS18_0ELNS17_7ScaleInE0ELS19_0EEEEEENSN_INS5_IJSD_SD_SD_EEENS5_IJSW_SW_SW_EEEEENS5_IJNS4_10UnderscoreES1F_S1F_EEEEENS5_IJNS4_28SM100_TMA_2SM_LOAD_MULTICASTES1I_EEENS5_IJNS4_14ComposedLayoutINS4_7SwizzleILi3ELi4ELi3EEENS4_18smem_ptr_flag_bitsILi4EEENSN_INS5_IJNSA_ILi8EEESG_EEENS5_IJSG_SD_EEEEEEENSN_INS5_IJNS5_IJNS5_IJSP_SD_EEENS5_IJSO_SB_EEEEEESD_NS5_IJSB_SB_EEEEEENS5_IJNS5_IJNS5_IJSU_SY_EEESX_EEESW_NS5_IJSB_SY_EEEEEEEEEEEvNS4_8identityENS5_IJNS4_18SM100_TMA_2SM_LOADES1I_EEES24_vS25_EENS_8epilogue10collective18CollectiveEpilogueINS29_23Sm100TmaWarpSpecializedILi4ELi2ELi32ELb1ELb0EEEJNS5_IJSH_SH_SG_EEENS5_IJNSN_ISH_SD_EENSN_ISO_SD_EEEEENS_10bfloat16_tESM_S2I_SM_NS29_6fusion15FusionCallbacksIS2D_NS2J_17LinearCombinationIS2I_fS2I_fLNS_15FloatRoundStyleE2EEES2E_S2H_JEEENS4_5SM1004TMEM4LOAD26SM100_TMEM_LOAD_32dp32b32xENS4_13SM90_TMA_LOADENS1K_INS1L_ILi2ELi4ELi3EEENS1N_ILi16EEENSN_INS5_IJS1P_SO_EEENS5_IJSO_SD_EEEEEEENS4_39AutoVectorizingCopyWithAssumedAlignmentILi128EEENS4_14SM90_TMA_STOREES2Z_S31_S31_EEEvvEEEEvNT_6ParamsE --------------------------
	.section	.nv.shared._ZN7cutlass13device_kernelINS_4gemm6kernel13GemmUniversalIN4cute5tupleIJiiiiEEENS1_10collective13CollectiveMmaINS1_46MainloopSm100TmaUmmaWarpSpecializedBlockScaledILi7ELi2ELi2ENS5_IJNS4_1CILi2EEENSA_ILi4EEENSA_ILi1EEEEEEEENS5_IJNSA_ILi256EEENSA_ILi128EEESG_EEENS5_IJNS_12float_e2m1_tENS_13float_ue8m0_tEEEENS5_IJNS5_IJlSD_lEEENS4_6LayoutINS5_IJNS5_IJNS5_IJNSA_ILi32EEESC_EEEiEEESQ_NS5_IJSD_iEEEEEENS5_IJNS5_IJNS5_IJNSA_ILi16EEESC_EEEiEEENS5_IJNS5_IJNSA_ILi0EEESD_EEENSA_ILi512EEEEEENS5_IJSW_iEEEEEEEEEEESL_S13_NS4_8TiledMMAINS4_8MMA_AtomIJNS4_23SM100_MMA_MXF4_2x1SM_SSISJ_SJ_fSK_Li256ELi128ELi32ELNS4_4UMMA5MajorE0ELS18_0ELNS17_7ScaleInE0ELS19_0EEEEEENSN_INS5_IJSD_SD_SD_EEENS5_IJSW_SW_SW_EEEEENS5_IJNS4_10UnderscoreES1F_S1F_EEEEENS5_IJNS4_28SM100_TMA_2SM_LOAD_MULTICASTES1I_EEENS5_IJNS4_14ComposedLayoutINS4_7SwizzleILi3ELi4ELi3EEENS4_18smem_ptr_flag_bitsILi4EEENSN_INS5_IJNSA_ILi8EEESG_EEENS5_IJSG_SD_EEEEEEENSN_INS5_IJNS5_IJNS5_IJSP_SD_EEENS5_IJSO_SB_EEEEEESD_NS5_IJSB_SB_EEEEEENS5_IJNS5_IJNS5_IJSU_SY_EEESX_EEESW_NS5_IJSB_SY_EEEEEEEEEEEvNS4_8identityENS5_IJNS4_18SM100_TMA_2SM_LOADES1I_EEES24_vS25_EENS_8epilogue10collective18CollectiveEpilogueINS29_23Sm100TmaWarpSpecializedILi4ELi2ELi32ELb1ELb0EEEJNS5_IJSH_SH_SG_EEENS5_IJNSN_ISH_SD_EENSN_ISO_SD_EEEEENS_10bfloat16_tESM_S2I_SM_NS29_6fusion15FusionCallbacksIS2D_NS2J_17LinearCombinationIS2I_fS2I_fLNS_15FloatRoundStyleE2EEES2E_S2H_JEEENS4_5SM1004TMEM4LOAD26SM100_TMEM_LOAD_32dp32b32xENS4_13SM90_TMA_LOADENS1K_INS1L_ILi2ELi4ELi3EEENS1N_ILi16EEENSN_INS5_IJS1P_SO_EEENS5_IJSO_SD_EEEEEEENS4_39AutoVectorizingCopyWithAssumedAlignmentILi128EEENS4_14SM90_TMA_STOREES2Z_S31_S31_EEEvvEEEEvNT_6ParamsE,"aw",@nobits
	.sectionflags	@""
	.align	16
	.zero		1024


//--------------------- .nv.shared.reserved.0     --------------------------
	.section	.nv.shared.reserved.0,"aw",@nobits
	.weak		__nv_reservedSMEM_offset_0_alias
	.size		__nv_reservedSMEM_offset_0_alias, 0, 64
	.other		__nv_reservedSMEM_offset_0_alias,@"STO_CUDA_RESERVED_SHARED STV_DEFAULT"
__nv_reservedSMEM_offset_0_alias:
	.zero		0
.nv.shared.reserved.0:
	.zero		64
	.weak		__nv_reservedSMEM_tcgen05_partition
	.type		__nv_reservedSMEM_tcgen05_partition,@object
	.size		__nv_reservedSMEM_tcgen05_partition,(.L_0 - __nv_reservedSMEM_tcgen05_partition)
__nv_reservedSMEM_tcgen05_partition:
	.zero		32
.L_0:


//--------------------- .nv.global                --------------------------
	.section	.nv.global,"aw",@nobits
.nv.global:
	.type		_ZN40_INTERNAL_9e3bdd60_4_k_cu_5c2f9bd1_369534cute1_E,@object
	.size		_ZN40_INTERNAL_9e3bdd60_4_k_cu_5c2f9bd1_369534cute1_E,(_ZN40_INTERNAL_9e3bdd60_4_k_cu_5c2f9bd1_369534cuda3std3__45__cpo6cbeginE - _ZN40_INTERNAL_9e3bdd60_4_k_cu_5c2f9bd1_369534cute1_E)
_ZN40_INTERNAL_9e3bdd60_4_k_cu_5c2f9bd1_369534cute1_E:
	.zero		1
	.type		_ZN40_INTERNAL_9e3bdd60_4_k_cu_5c2f9bd1_369534cuda3std3__45__cpo6cbeginE,@object
	.size		_ZN40_INTERNAL_9e3bdd60_4_k_cu_5c2f9bd1_369534cuda3std3__45__cpo6cbeginE,(_ZN40_INTERNAL_9e3bdd60_4_k_cu_5c2f9bd1_369534cuda3std3__48in_placeE - _ZN40_INTERNAL_9e3bdd60_4_k_cu_5c2f9bd1_369534cuda3std3__45__cpo6cbeginE)
_ZN40_INTERNAL_9e3bdd60_4_k_cu_5c2f9bd1_369534cuda3std3__45__cpo6cbeginE:
	.zero		1
	.type		_ZN40_INTERNAL_9e3bdd60_4_k_cu_5c2f9bd1_369534cuda3std3__48in_placeE,@object
	.size		_ZN40_INTERNAL_9e3bdd60_4_k_cu_5c2f9bd1_369534cuda3std3__48in_placeE,(_ZN40_INTERNAL_9e3bdd60_4_k_cu_5c2f9bd1_369534cuda3std6ranges3__45__cpo9iter_moveE - _ZN40_INTERNAL_9e3bdd60_4_k_cu_5c2f9bd1_369534cuda3std3__48in_placeE)
_ZN40_INTERNAL_9e3bdd60_4_k_cu_5c2f9bd1_369534cuda3std3__48in_placeE:
	.zero		1
	.type		_ZN40_INTERNAL_9e3bdd60_4_k_cu_5c2f9bd1_369534cuda3std6ranges3__45__cpo9iter_moveE,@object
	.size		_ZN40_INTERNAL_9e3bdd60_4_k_cu_5c2f9bd1_369534cuda3std6ranges3__45__cpo9iter_moveE,(_ZN40_INTERNAL_9e3bdd60_4_k_cu_5c2f9bd1_369534cuda3std3__45__cpo5beginE - _ZN40_INTERNAL_9e3bdd60_4_k_cu_5c2f9bd1_369534cuda3std6ranges3__45__cpo9iter_moveE)
_ZN40_INTERNAL_9e3bdd60_4_k_cu_5c2f9bd1_369534cuda3std6ranges3__45__cpo9iter_moveE:
	.zero		1
	.type		_ZN40_INTERNAL_9e3bdd60_4_k_cu_5c2f9bd1_369534cuda3std3__45__cpo5beginE,@object
	.size		_ZN40_INTERNAL_9e3bdd60_4_k_cu_5c2f9bd1_369534cuda3std3__45__cpo5beginE,(_ZN40_INTERNAL_9e3bdd60_4_k_cu_5c2f9bd1_369534cuda3std3__442_GLOBAL__N__9e3bdd60_4_k_cu_5c2f9bd1_369536ignoreE - _ZN40_INTERNAL_9e3bdd60_4_k_cu_5c2f9bd1_369534cuda3std3__45__cpo5beginE)
_ZN40_INTERNAL_9e3bdd60_4_k_cu_5c2f9bd1_369534cuda3std3__45__cpo5beginE:
	.zero		1
	.type		_ZN40_INTERNAL_9e3bdd60_4_k_cu_5c2f9bd1_369534cuda3std3__442_GLOBAL__N__9e3bdd60_4_k_cu_5c2f9bd1_369536ignoreE,@object
	.size		_ZN40_INTERNAL_9e3bdd60_4_k_cu_5c2f9bd1_369534cuda3std3__442_GLOBAL__N__9e3bdd60_4_k_cu_5c2f9bd1_369536ignoreE,(_ZN40_INTERNAL_9e3bdd60_4_k_cu_5c2f9bd1_369534cute7productE - _ZN40_INTERNAL_9e3bdd60_4_k_cu_5c2f9bd1_369534cuda3std3__442_GLOBAL__N__9e3bdd60_4_k_cu_5c2f9bd1_369536ignoreE)
_ZN40_INTERNAL_9e3bdd60_4_k_cu_5c2f9bd1_369534cuda3std3__442_GLOBAL__N__9e3bdd60_4_k_cu_5c2f9bd1_369536ignoreE:
	.zero		1
	.type		_ZN40_INTERNAL_9e3bdd60_4_k_cu_5c2f9bd1_369534cute7productE,@object
	.size		_ZN40_INTERNAL_9e3bdd60_4_k_cu_5c2f9bd1_369534cute7productE,(_ZN40_INTERNAL_9e3bdd60_4_k_cu_5c2f9bd1_369534cuda3std3__45__cpo3endE - _ZN40_INTERNAL_9e3bdd60_4_k_cu_5c2f9bd1_369534cute7productE)
_ZN40_INTERNAL_9e3bdd60_4_k_cu_5c2f9bd1_369534cute7productE:
	.zero		1
	.type		_ZN40_INTERNAL_9e3bdd60_4_k_cu_5c2f9bd1_369534cuda3std3__45__cpo3endE,@object
	.size		_ZN40_INTERNAL_9e3bdd60_4_k_cu_5c2f9bd1_369534cuda3std3__45__cpo3endE,(_ZN40_INTERNAL_9e3bdd60_4_k_cu_5c2f9bd1_369534cuda3std3__419piecewise_constructE - _ZN40_INTERNAL_9e3bdd60_4_k_cu_5c2f9bd1_369534cuda3std3__45__cpo3endE)
_ZN40_INTERNAL_9e3bdd60_4_k_cu_5c2f9bd1_369534cuda3std3__45__cpo3endE:
	.zero		1
	.type		_ZN40_INTERNAL_9e3bdd60_4_k_cu_5c2f9bd1_369534cuda3std3__419piecewise_constructE,@object
	.size		_ZN40_INTERNAL_9e3bdd60_4_k_cu_5c2f9bd1_369534cuda3std3__419piecewise_constructE,(_ZN40_INTERNAL_9e3bdd60_4_k_cu_5c2f9bd1_369534cuda3std3__45__cpo4cendE - _ZN40_INTERNAL_9e3bdd60_4_k_cu_5c2f9bd1_369534cuda3std3__419piecewise_constructE)
_ZN40_INTERNAL_9e3bdd60_4_k_cu_5c2f9bd1_369534cuda3std3__419piecewise_constructE:
	.zero		1
	.type		_ZN40_INTERNAL_9e3bdd60_4_k_cu_5c2f9bd1_369534cuda3std3__45__cpo4cendE,@object
	.size		_ZN40_INTERNAL_9e3bdd60_4_k_cu_5c2f9bd1_369534cuda3std3__45__cpo4cendE,(_ZN40_INTERNAL_9e3bdd60_4_k_cu_5c2f9bd1_369534cuda3std6ranges3__45__cpo4swapE - _ZN40_INTERNAL_9e3bdd60_4_k_cu_5c2f9bd1_369534cuda3std3__45__cpo4cendE)
_ZN40_INTERNAL_9e3bdd60_4_k_cu_5c2f9bd1_369534cuda3std3__45__cpo4cendE:
	.zero		1
	.type		_ZN40_INTERNAL_9e3bdd60_4_k_cu_5c2f9bd1_369534cuda3std6ranges3__45__cpo4swapE,@object
	.size		_ZN40_INTERNAL_9e3bdd60_4_k_cu_5c2f9bd1_369534cuda3std6ranges3__45__cpo4swapE,(.L_10 - _ZN40_INTERNAL_9e3bdd60_4_k_cu_5c2f9bd1_369534cuda3std6ranges3__45__cpo4swapE)
_ZN40_INTERNAL_9e3bdd60_4_k_cu_5c2f9bd1_369534cuda3std6ranges3__45__cpo4swapE:
	.zero		1
.L_10:


//--------------------- .nv.constant0._ZN7cutlass13device_kernelINS_4gemm6kernel13GemmUniversalIN4cute5tupleIJiiiiEEENS1_10collective13CollectiveMmaINS1_46MainloopSm100TmaUmmaWarpSpecializedBlockScaledILi7ELi2ELi2ENS5_IJNS4_1CILi2EEENSA_ILi4EEENSA_ILi1EEEEEEEENS5_IJNSA_ILi256EEENSA_ILi128EEESG_EEENS5_IJNS_12float_e2m1_tENS_13float_ue8m0_tEEEENS5_IJNS5_IJlSD_lEEENS4_6LayoutINS5_IJNS5_IJNS5_IJNSA_ILi32EEESC_EEEiEEESQ_NS5_IJSD_iEEEEEENS5_IJNS5_IJNS5_IJNSA_ILi16EEESC_EEEiEEENS5_IJNS5_IJNSA_ILi0EEESD_EEENSA_ILi512EEEEEENS5_IJSW_iEEEEEEEEEEESL_S13_NS4_8TiledMMAINS4_8MMA_AtomIJNS4_23SM100_MMA_MXF4_2x1SM_SSISJ_SJ_fSK_Li256ELi128ELi32ELNS4_4UMMA5MajorE0ELS18_0ELNS17_7ScaleInE0ELS19_0EEEEEENSN_INS5_IJSD_SD_SD_EEENS5_IJSW_SW_SW_EEEEENS5_IJNS4_10UnderscoreES1F_S1F_EEEEENS5_IJNS4_28SM100_TMA_2SM_LOAD_MULTICASTES1I_EEENS5_IJNS4_14ComposedLayoutINS4_7SwizzleILi3ELi4ELi3EEENS4_18smem_ptr_flag_bitsILi4EEENSN_INS5_IJNSA_ILi8EEESG_EEENS5_IJSG_SD_EEEEEEENSN_INS5_IJNS5_IJNS5_IJSP_SD_EEENS5_IJSO_SB_EEEEEESD_NS5_IJSB_SB_EEEEEENS5_IJNS5_IJNS5_IJSU_SY_EEESX_EEESW_NS5_IJSB_SY_EEEEEEEEEEEvNS4_8identityENS5_IJNS4_18SM100_TMA_2SM_LOADES1I_EEES24_vS25_EENS_8epilogue10collective18CollectiveEpilogueINS29_23Sm100TmaWarpSpecializedILi4ELi2ELi32ELb1ELb0EEEJNS5_IJSH_SH_SG_EEENS5_IJNSN_ISH_SD_EENSN_ISO_SD_EEEEENS_10bfloat16_tESM_S2I_SM_NS29_6fusion15FusionCallbacksIS2D_NS2J_17LinearCombinationIS2I_fS2I_fLNS_15FloatRoundStyleE2EEES2E_S2H_JEEENS4_5SM1004TMEM4LOAD26SM100_TMEM_LOAD_32dp32b32xENS4_13SM90_TMA_LOADENS1K_INS1L_ILi2ELi4ELi3EEENS1N_ILi16EEENSN_INS5_IJS1P_SO_EEENS5_IJSO_SD_EEEEEEENS4_39AutoVectorizingCopyWithAssumedAlignmentILi128EEENS4_14SM90_TMA_STOREES2Z_S31_S31_EEEvvEEEEvNT_6ParamsE --------------------------
	.section	.nv.constant0._ZN7cutlass13device_kernelINS_4gemm6kernel13GemmUniversalIN4cute5tupleIJiiiiEEENS1_10collective13CollectiveMmaINS1_46MainloopSm100TmaUmmaWarpSpecializedBlockScaledILi7ELi2ELi2ENS5_IJNS4_1CILi2EEENSA_ILi4EEENSA_ILi1EEEEEEEENS5_IJNSA_ILi256EEENSA_ILi128EEESG_EEENS5_IJNS_12float_e2m1_tENS_13float_ue8m0_tEEEENS5_IJNS5_IJlSD_lEEENS4_6LayoutINS5_IJNS5_IJNS5_IJNSA_ILi32EEESC_EEEiEEESQ_NS5_IJSD_iEEEEEENS5_IJNS5_IJNS5_IJNSA_ILi16EEESC_EEEiEEENS5_IJNS5_IJNSA_ILi0EEESD_EEENSA_ILi512EEEEEENS5_IJSW_iEEEEEEEEEEESL_S13_NS4_8TiledMMAINS4_8MMA_AtomIJNS4_23SM100_MMA_MXF4_2x1SM_SSISJ_SJ_fSK_Li256ELi128ELi32ELNS4_4UMMA5MajorE0ELS18_0ELNS17_7ScaleInE0ELS19_0EEEEEENSN_INS5_IJSD_SD_SD_EEENS5_IJSW_SW_SW_EEEEENS5_IJNS4_10UnderscoreES1F_S1F_EEEEENS5_IJNS4_28SM100_TMA_2SM_LOAD_MULTICASTES1I_EEENS5_IJNS4_14ComposedLayoutINS4_7SwizzleILi3ELi4ELi3EEENS4_18smem_ptr_flag_bitsILi4EEENSN_INS5_IJNSA_ILi8EEESG_EEENS5_IJSG_SD_EEEEEEENSN_INS5_IJNS5_IJNS5_IJSP_SD_EEENS5_IJSO_SB_EEEEEESD_NS5_IJSB_SB_EEEEEENS5_IJNS5_IJNS5_IJSU_SY_EEESX_EEESW_NS5_IJSB_SY_EEEEEEEEEEEvNS4_8identityENS5_IJNS4_18SM100_TMA_2SM_LOADES1I_EEES24_vS25_EENS_8epilogue10collective18CollectiveEpilogueINS29_23Sm100TmaWarpSpecializedILi4ELi2ELi32ELb1ELb0EEEJNS5_IJSH_SH_SG_EEENS5_IJNSN_ISH_SD_EENSN_ISO_SD_EEEEENS_10bfloat16_tESM_S2I_SM_NS29_6fusion15FusionCallbacksIS2D_NS2J_17LinearCombinationIS2I_fS2I_fLNS_15FloatRoundStyleE2EEES2E_S2H_JEEENS4_5SM1004TMEM4LOAD26SM100_TMEM_LOAD_32dp32b32xENS4_13SM90_TMA_LOADENS1K_INS1L_ILi2ELi4ELi3EEENS1N_ILi16EEENSN_INS5_IJS1P_SO_EEENS5_IJSO_SD_EEEEEEENS4_39AutoVectorizingCopyWithAssumedAlignmentILi128EEENS4_14SM90_TMA_STOREES2Z_S31_S31_EEEvvEEEEvNT_6ParamsE,"a",@progbits
	.sectionflags	@""
	.align	4
.nv.constant0._ZN7cutlass13device_kernelINS_4gemm6kernel13GemmUniversalIN4cute5tupleIJiiiiEEENS1_10collective13CollectiveMmaINS1_46MainloopSm100TmaUmmaWarpSpecializedBlockScaledILi7ELi2ELi2ENS5_IJNS4_1CILi2EEENSA_ILi4EEENSA_ILi1EEEEEEEENS5_IJNSA_ILi256EEENSA_ILi128EEESG_EEENS5_IJNS_12float_e2m1_tENS_13float_ue8m0_tEEEENS5_IJNS5_IJlSD_lEEENS4_6LayoutINS5_IJNS5_IJNS5_IJNSA_ILi32EEESC_EEEiEEESQ_NS5_IJSD_iEEEEEENS5_IJNS5_IJNS5_IJNSA_ILi16EEESC_EEEiEEENS5_IJNS5_IJNSA_ILi0EEESD_EEENSA_ILi512EEEEEENS5_IJSW_iEEEEEEEEEEESL_S13_NS4_8TiledMMAINS4_8MMA_AtomIJNS4_23SM100_MMA_MXF4_2x1SM_SSISJ_SJ_fSK_Li256ELi128ELi32ELNS4_4UMMA5MajorE0ELS18_0ELNS17_7ScaleInE0ELS19_0EEEEEENSN_INS5_IJSD_SD_SD_EEENS5_IJSW_SW_SW_EEEEENS5_IJNS4_10UnderscoreES1F_S1F_EEEEENS5_IJNS4_28SM100_TMA_2SM_LOAD_MULTICASTES1I_EEENS5_IJNS4_14ComposedLayoutINS4_7SwizzleILi3ELi4ELi3EEENS4_18smem_ptr_flag_bitsILi4EEENSN_INS5_IJNSA_ILi8EEESG_EEENS5_IJSG_SD_EEEEEEENSN_INS5_IJNS5_IJNS5_IJSP_SD_EEENS5_IJSO_SB_EEEEEESD_NS5_IJSB_SB_EEEEEENS5_IJNS5_IJNS5_IJSU_SY_EEESX_EEESW_NS5_IJSB_SY_EEEEEEEEEEEvNS4_8identityENS5_IJNS4_18SM100_TMA_2SM_LOADES1I_EEES24_vS25_EENS_8epilogue10collective18CollectiveEpilogueINS29_23Sm100TmaWarpSpecializedILi4ELi2ELi32ELb1ELb0EEEJNS5_IJSH_SH_SG_EEENS5_IJNSN_ISH_SD_EENSN_ISO_SD_EEEEENS_10bfloat16_tESM_S2I_SM_NS29_6fusion15FusionCallbacksIS2D_NS2J_17LinearCombinationIS2I_fS2I_fLNS_15FloatRoundStyleE2EEES2E_S2H_JEEENS4_5SM1004TMEM4LOAD26SM100_TMEM_LOAD_32dp32b32xENS4_13SM90_TMA_LOADENS1K_INS1L_ILi2ELi4ELi3EEENS1N_ILi16EEENSN_INS5_IJS1P_SO_EEENS5_IJSO_SD_EEEEEEENS4_39AutoVectorizingCopyWithAssumedAlignmentILi128EEENS4_14SM90_TMA_STOREES2Z_S31_S31_EEEvvEEEEvNT_6ParamsE:
	.zero		3968


//--------------------- SYMBOLS --------------------------

	.type		.nv.reservedSmem.offset0,@object
	.size		.nv.reservedSmem.offset0,0x4
	.type		.nv.reservedSmem.cap,@object
	.size		.nv.reservedSmem.cap,0x4
	.type		__assertfail,@function
